//
// Generated by NVIDIA NVVM Compiler
//
// Compiler Build ID: CL-36424714
// Cuda compilation tools, release 13.0, V13.0.88
// Based on NVVM 20.0.0
//

.version 9.0
.target sm_100
.address_size 64

	// .globl	_Z4initPjS_P17curandStateXORWOWm
.global .align 4 .b8 precalc_xorwow_matrix[102400];
.global .align 4 .b8 precalc_xorwow_offset_matrix[102400];
.global .align 4 .b8 mrg32k3aM1[2304];
.global .align 4 .b8 mrg32k3aM2[2304];
.global .align 4 .b8 mrg32k3aM1SubSeq[2016];
.global .align 4 .b8 mrg32k3aM2SubSeq[2016];
.global .align 4 .b8 mrg32k3aM1Seq[2304];
.global .align 4 .b8 mrg32k3aM2Seq[2304];
.const .align 8 .b8 __cr_lgamma_table[72];

.visible .entry _Z4initPjS_P17curandStateXORWOWm(
	.param .u64 .ptr .align 1 _Z4initPjS_P17curandStateXORWOWm_param_0,
	.param .u64 .ptr .align 1 _Z4initPjS_P17curandStateXORWOWm_param_1,
	.param .u64 .ptr .align 1 _Z4initPjS_P17curandStateXORWOWm_param_2,
	.param .u64 _Z4initPjS_P17curandStateXORWOWm_param_3
)
{
	.reg .pred 	%p<25>;
	.reg .b32 	%r<455>;
	.reg .b64 	%rd<28>;

	ld.param.u64 	%rd8, [_Z4initPjS_P17curandStateXORWOWm_param_0];
	ld.param.u64 	%rd9, [_Z4initPjS_P17curandStateXORWOWm_param_1];
	ld.param.u64 	%rd10, [_Z4initPjS_P17curandStateXORWOWm_param_2];
	ld.param.u64 	%rd11, [_Z4initPjS_P17curandStateXORWOWm_param_3];
	mov.u32 	%r204, %ntid.x;
	mov.u32 	%r205, %ctaid.x;
	mov.u32 	%r206, %tid.x;
	mad.lo.s32 	%r1, %r204, %r205, %r206;
	setp.gt.u32 	%p1, %r1, 32767;
	@%p1 bra 	$L__BB0_44;
	cvta.to.global.u64 	%rd12, %rd10;
	cvt.u64.u32 	%rd1, %r1;
	mul.wide.u32 	%rd13, %r1, 48;
	add.s64 	%rd2, %rd12, %rd13;
	cvt.u32.u64 	%r207, %rd11;
	xor.b32  	%r208, %r207, -1429050551;
	mul.lo.s32 	%r209, %r208, 1099087573;
	{ .reg .b32 tmp; mov.b64 {tmp, %r210}, %rd11; }
	xor.b32  	%r211, %r210, -136515619;
	mul.lo.s32 	%r212, %r211, -1703105765;
	add.s32 	%r213, %r209, %r212;
	add.s32 	%r2, %r213, 6615241;
	add.s32 	%r369, %r209, 123456789;
	st.global.v2.u32 	[%rd2], {%r2, %r369};
	xor.b32  	%r368, %r209, 362436069;
	add.s32 	%r367, %r212, 521288629;
	st.global.v2.u32 	[%rd2+8], {%r368, %r367};
	xor.b32  	%r366, %r212, 88675123;
	add.s32 	%r365, %r209, 5783321;
	st.global.v2.u32 	[%rd2+16], {%r366, %r365};
	setp.eq.s32 	%p2, %r1, 0;
	@%p2 bra 	$L__BB0_43;
	mov.b32 	%r351, 0;
	mov.u64 	%rd27, %rd1;
$L__BB0_3:
	and.b64  	%rd4, %rd27, 3;
	setp.eq.s64 	%p3, %rd4, 0;
	@%p3 bra 	$L__BB0_42;
	mul.wide.u32 	%rd14, %r351, 3200;
	mov.u64 	%rd15, precalc_xorwow_matrix;
	add.s64 	%rd5, %rd15, %rd14;
	cvt.u32.u64 	%r14, %rd4;
	mov.b32 	%r352, 0;
$L__BB0_5:
	mov.b32 	%r365, 0;
	mov.u32 	%r366, %r365;
	mov.u32 	%r367, %r365;
	mov.u32 	%r368, %r365;
	mov.u32 	%r369, %r365;
	mov.u32 	%r358, %r365;
$L__BB0_6:
	mul.wide.u32 	%rd16, %r358, 4;
	add.s64 	%rd17, %rd2, %rd16;
	ld.global.u32 	%r22, [%rd17+4];
	shl.b32 	%r23, %r358, 5;
	mov.b32 	%r364, 0;
$L__BB0_7:
	.pragma "nounroll";
	shr.u32 	%r218, %r22, %r364;
	and.b32  	%r219, %r218, 1;
	setp.eq.b32 	%p4, %r219, 1;
	not.pred 	%p5, %p4;
	add.s32 	%r220, %r23, %r364;
	mul.lo.s32 	%r221, %r220, 5;
	mul.wide.u32 	%rd18, %r221, 4;
	add.s64 	%rd6, %rd5, %rd18;
	@%p5 bra 	$L__BB0_9;
	ld.global.u32 	%r222, [%rd6];
	xor.b32  	%r369, %r369, %r222;
	ld.global.u32 	%r223, [%rd6+4];
	xor.b32  	%r368, %r368, %r223;
	ld.global.u32 	%r224, [%rd6+8];
	xor.b32  	%r367, %r367, %r224;
	ld.global.u32 	%r225, [%rd6+12];
	xor.b32  	%r366, %r366, %r225;
	ld.global.u32 	%r226, [%rd6+16];
	xor.b32  	%r365, %r365, %r226;
$L__BB0_9:
	and.b32  	%r228, %r218, 2;
	setp.eq.s32 	%p6, %r228, 0;
	@%p6 bra 	$L__BB0_11;
	ld.global.u32 	%r229, [%rd6+20];
	xor.b32  	%r369, %r369, %r229;
	ld.global.u32 	%r230, [%rd6+24];
	xor.b32  	%r368, %r368, %r230;
	ld.global.u32 	%r231, [%rd6+28];
	xor.b32  	%r367, %r367, %r231;
	ld.global.u32 	%r232, [%rd6+32];
	xor.b32  	%r366, %r366, %r232;
	ld.global.u32 	%r233, [%rd6+36];
	xor.b32  	%r365, %r365, %r233;
$L__BB0_11:
	and.b32  	%r235, %r218, 4;
	setp.eq.s32 	%p7, %r235, 0;
	@%p7 bra 	$L__BB0_13;
	ld.global.u32 	%r236, [%rd6+40];
	xor.b32  	%r369, %r369, %r236;
	ld.global.u32 	%r237, [%rd6+44];
	xor.b32  	%r368, %r368, %r237;
	ld.global.u32 	%r238, [%rd6+48];
	xor.b32  	%r367, %r367, %r238;
	ld.global.u32 	%r239, [%rd6+52];
	xor.b32  	%r366, %r366, %r239;
	ld.global.u32 	%r240, [%rd6+56];
	xor.b32  	%r365, %r365, %r240;
$L__BB0_13:
	and.b32  	%r242, %r218, 8;
	setp.eq.s32 	%p8, %r242, 0;
	@%p8 bra 	$L__BB0_15;
	ld.global.u32 	%r243, [%rd6+60];
	xor.b32  	%r369, %r369, %r243;
	ld.global.u32 	%r244, [%rd6+64];
	xor.b32  	%r368, %r368, %r244;
	ld.global.u32 	%r245, [%rd6+68];
	xor.b32  	%r367, %r367, %r245;
	ld.global.u32 	%r246, [%rd6+72];
	xor.b32  	%r366, %r366, %r246;
	ld.global.u32 	%r247, [%rd6+76];
	xor.b32  	%r365, %r365, %r247;
$L__BB0_15:
	and.b32  	%r249, %r218, 16;
	setp.eq.s32 	%p9, %r249, 0;
	@%p9 bra 	$L__BB0_17;
	ld.global.u32 	%r250, [%rd6+80];
	xor.b32  	%r369, %r369, %r250;
	ld.global.u32 	%r251, [%rd6+84];
	xor.b32  	%r368, %r368, %r251;
	ld.global.u32 	%r252, [%rd6+88];
	xor.b32  	%r367, %r367, %r252;
	ld.global.u32 	%r253, [%rd6+92];
	xor.b32  	%r366, %r366, %r253;
	ld.global.u32 	%r254, [%rd6+96];
	xor.b32  	%r365, %r365, %r254;
$L__BB0_17:
	and.b32  	%r256, %r218, 32;
	setp.eq.s32 	%p10, %r256, 0;
	@%p10 bra 	$L__BB0_19;
	ld.global.u32 	%r257, [%rd6+100];
	xor.b32  	%r369, %r369, %r257;
	ld.global.u32 	%r258, [%rd6+104];
	xor.b32  	%r368, %r368, %r258;
	ld.global.u32 	%r259, [%rd6+108];
	xor.b32  	%r367, %r367, %r259;
	ld.global.u32 	%r260, [%rd6+112];
	xor.b32  	%r366, %r366, %r260;
	ld.global.u32 	%r261, [%rd6+116];
	xor.b32  	%r365, %r365, %r261;
$L__BB0_19:
	and.b32  	%r263, %r218, 64;
	setp.eq.s32 	%p11, %r263, 0;
	@%p11 bra 	$L__BB0_21;
	ld.global.u32 	%r264, [%rd6+120];
	xor.b32  	%r369, %r369, %r264;
	ld.global.u32 	%r265, [%rd6+124];
	xor.b32  	%r368, %r368, %r265;
	ld.global.u32 	%r266, [%rd6+128];
	xor.b32  	%r367, %r367, %r266;
	ld.global.u32 	%r267, [%rd6+132];
	xor.b32  	%r366, %r366, %r267;
	ld.global.u32 	%r268, [%rd6+136];
	xor.b32  	%r365, %r365, %r268;
$L__BB0_21:
	and.b32  	%r270, %r218, 128;
	setp.eq.s32 	%p12, %r270, 0;
	@%p12 bra 	$L__BB0_23;
	ld.global.u32 	%r271, [%rd6+140];
	xor.b32  	%r369, %r369, %r271;
	ld.global.u32 	%r272, [%rd6+144];
	xor.b32  	%r368, %r368, %r272;
	ld.global.u32 	%r273, [%rd6+148];
	xor.b32  	%r367, %r367, %r273;
	ld.global.u32 	%r274, [%rd6+152];
	xor.b32  	%r366, %r366, %r274;
	ld.global.u32 	%r275, [%rd6+156];
	xor.b32  	%r365, %r365, %r275;
$L__BB0_23:
	and.b32  	%r277, %r218, 256;
	setp.eq.s32 	%p13, %r277, 0;
	@%p13 bra 	$L__BB0_25;
	ld.global.u32 	%r278, [%rd6+160];
	xor.b32  	%r369, %r369, %r278;
	ld.global.u32 	%r279, [%rd6+164];
	xor.b32  	%r368, %r368, %r279;
	ld.global.u32 	%r280, [%rd6+168];
	xor.b32  	%r367, %r367, %r280;
	ld.global.u32 	%r281, [%rd6+172];
	xor.b32  	%r366, %r366, %r281;
	ld.global.u32 	%r282, [%rd6+176];
	xor.b32  	%r365, %r365, %r282;
$L__BB0_25:
	and.b32  	%r284, %r218, 512;
	setp.eq.s32 	%p14, %r284, 0;
	@%p14 bra 	$L__BB0_27;
	ld.global.u32 	%r285, [%rd6+180];
	xor.b32  	%r369, %r369, %r285;
	ld.global.u32 	%r286, [%rd6+184];
	xor.b32  	%r368, %r368, %r286;
	ld.global.u32 	%r287, [%rd6+188];
	xor.b32  	%r367, %r367, %r287;
	ld.global.u32 	%r288, [%rd6+192];
	xor.b32  	%r366, %r366, %r288;
	ld.global.u32 	%r289, [%rd6+196];
	xor.b32  	%r365, %r365, %r289;
$L__BB0_27:
	and.b32  	%r291, %r218, 1024;
	setp.eq.s32 	%p15, %r291, 0;
	@%p15 bra 	$L__BB0_29;
	ld.global.u32 	%r292, [%rd6+200];
	xor.b32  	%r369, %r369, %r292;
	ld.global.u32 	%r293, [%rd6+204];
	xor.b32  	%r368, %r368, %r293;
	ld.global.u32 	%r294, [%rd6+208];
	xor.b32  	%r367, %r367, %r294;
	ld.global.u32 	%r295, [%rd6+212];
	xor.b32  	%r366, %r366, %r295;
	ld.global.u32 	%r296, [%rd6+216];
	xor.b32  	%r365, %r365, %r296;
$L__BB0_29:
	and.b32  	%r298, %r218, 2048;
	setp.eq.s32 	%p16, %r298, 0;
	@%p16 bra 	$L__BB0_31;
	ld.global.u32 	%r299, [%rd6+220];
	xor.b32  	%r369, %r369, %r299;
	ld.global.u32 	%r300, [%rd6+224];
	xor.b32  	%r368, %r368, %r300;
	ld.global.u32 	%r301, [%rd6+228];
	xor.b32  	%r367, %r367, %r301;
	ld.global.u32 	%r302, [%rd6+232];
	xor.b32  	%r366, %r366, %r302;
	ld.global.u32 	%r303, [%rd6+236];
	xor.b32  	%r365, %r365, %r303;
$L__BB0_31:
	and.b32  	%r305, %r218, 4096;
	setp.eq.s32 	%p17, %r305, 0;
	@%p17 bra 	$L__BB0_33;
	ld.global.u32 	%r306, [%rd6+240];
	xor.b32  	%r369, %r369, %r306;
	ld.global.u32 	%r307, [%rd6+244];
	xor.b32  	%r368, %r368, %r307;
	ld.global.u32 	%r308, [%rd6+248];
	xor.b32  	%r367, %r367, %r308;
	ld.global.u32 	%r309, [%rd6+252];
	xor.b32  	%r366, %r366, %r309;
	ld.global.u32 	%r310, [%rd6+256];
	xor.b32  	%r365, %r365, %r310;
$L__BB0_33:
	and.b32  	%r312, %r218, 8192;
	setp.eq.s32 	%p18, %r312, 0;
	@%p18 bra 	$L__BB0_35;
	ld.global.u32 	%r313, [%rd6+260];
	xor.b32  	%r369, %r369, %r313;
	ld.global.u32 	%r314, [%rd6+264];
	xor.b32  	%r368, %r368, %r314;
	ld.global.u32 	%r315, [%rd6+268];
	xor.b32  	%r367, %r367, %r315;
	ld.global.u32 	%r316, [%rd6+272];
	xor.b32  	%r366, %r366, %r316;
	ld.global.u32 	%r317, [%rd6+276];
	xor.b32  	%r365, %r365, %r317;
$L__BB0_35:
	and.b32  	%r319, %r218, 16384;
	setp.eq.s32 	%p19, %r319, 0;
	@%p19 bra 	$L__BB0_37;
	ld.global.u32 	%r320, [%rd6+280];
	xor.b32  	%r369, %r369, %r320;
	ld.global.u32 	%r321, [%rd6+284];
	xor.b32  	%r368, %r368, %r321;
	ld.global.u32 	%r322, [%rd6+288];
	xor.b32  	%r367, %r367, %r322;
	ld.global.u32 	%r323, [%rd6+292];
	xor.b32  	%r366, %r366, %r323;
	ld.global.u32 	%r324, [%rd6+296];
	xor.b32  	%r365, %r365, %r324;
$L__BB0_37:
	and.b32  	%r326, %r218, 32768;
	setp.eq.s32 	%p20, %r326, 0;
	@%p20 bra 	$L__BB0_39;
	ld.global.u32 	%r327, [%rd6+300];
	xor.b32  	%r369, %r369, %r327;
	ld.global.u32 	%r328, [%rd6+304];
	xor.b32  	%r368, %r368, %r328;
	ld.global.u32 	%r329, [%rd6+308];
	xor.b32  	%r367, %r367, %r329;
	ld.global.u32 	%r330, [%rd6+312];
	xor.b32  	%r366, %r366, %r330;
	ld.global.u32 	%r331, [%rd6+316];
	xor.b32  	%r365, %r365, %r331;
$L__BB0_39:
	add.s32 	%r364, %r364, 16;
	setp.ne.s32 	%p21, %r364, 32;
	@%p21 bra 	$L__BB0_7;
	mad.lo.s32 	%r332, %r358, -31, %r23;
	add.s32 	%r358, %r332, 1;
	setp.ne.s32 	%p22, %r358, 5;
	@%p22 bra 	$L__BB0_6;
	st.global.u32 	[%rd2+4], %r369;
	st.global.u32 	[%rd2+8], %r368;
	st.global.u32 	[%rd2+12], %r367;
	st.global.u32 	[%rd2+16], %r366;
	st.global.u32 	[%rd2+20], %r365;
	add.s32 	%r352, %r352, 1;
	setp.lt.u32 	%p23, %r352, %r14;
	@%p23 bra 	$L__BB0_5;
$L__BB0_42:
	shr.u64 	%rd7, %rd27, 2;
	add.s32 	%r351, %r351, 1;
	setp.gt.u64 	%p24, %rd27, 3;
	mov.u64 	%rd27, %rd7;
	@%p24 bra 	$L__BB0_3;
$L__BB0_43:
	mov.b32 	%r333, 0;
	st.global.v2.u32 	[%rd2+24], {%r333, %r333};
	st.global.u32 	[%rd2+32], %r333;
	mov.b64 	%rd19, 0;
	st.global.u64 	[%rd2+40], %rd19;
	shr.u32 	%r334, %r369, 2;
	xor.b32  	%r335, %r334, %r369;
	st.global.v2.u32 	[%rd2+8], {%r367, %r366};
	shl.b32 	%r336, %r365, 4;
	shl.b32 	%r337, %r335, 1;
	xor.b32  	%r338, %r337, %r336;
	xor.b32  	%r339, %r338, %r335;
	xor.b32  	%r340, %r339, %r365;
	st.global.v2.u32 	[%rd2+16], {%r365, %r340};
	add.s32 	%r341, %r2, 362437;
	st.global.v2.u32 	[%rd2], {%r341, %r368};
	add.s32 	%r342, %r340, %r341;
	and.b32  	%r343, %r342, 1023;
	cvta.to.global.u64 	%rd20, %rd9;
	shl.b64 	%rd21, %rd1, 2;
	add.s64 	%rd22, %rd20, %rd21;
	st.global.u32 	[%rd22], %r343;
	cvta.to.global.u64 	%rd23, %rd8;
	shl.b32 	%r344, %r342, 2;
	cvt.u64.u32 	%rd24, %r344;
	and.b64  	%rd25, %rd24, 4092;
	add.s64 	%rd26, %rd23, %rd25;
	atom.global.add.u32 	%r345, [%rd26], 1;
$L__BB0_44:
	ret;

}
	// .globl	_Z4flowPjS_P17curandStateXORWOWj
.visible .entry _Z4flowPjS_P17curandStateXORWOWj(
	.param .u64 .ptr .align 1 _Z4flowPjS_P17curandStateXORWOWj_param_0,
	.param .u64 .ptr .align 1 _Z4flowPjS_P17curandStateXORWOWj_param_1,
	.param .u64 .ptr .align 1 _Z4flowPjS_P17curandStateXORWOWj_param_2,
	.param .u32 _Z4flowPjS_P17curandStateXORWOWj_param_3
)
{
	.reg .pred 	%p<23>;
	.reg .b32 	%r<302>;
	.reg .b32 	%f<23>;
	.reg .b64 	%rd<48>;
	.reg .b64 	%fd<2>;

	ld.param.u64 	%rd13, [_Z4flowPjS_P17curandStateXORWOWj_param_0];
	ld.param.u64 	%rd11, [_Z4flowPjS_P17curandStateXORWOWj_param_1];
	ld.param.u64 	%rd12, [_Z4flowPjS_P17curandStateXORWOWj_param_2];
	ld.param.u32 	%r102, [_Z4flowPjS_P17curandStateXORWOWj_param_3];
	cvta.to.global.u64 	%rd1, %rd13;
	mov.u32 	%r103, %ntid.x;
	mov.u32 	%r104, %ctaid.x;
	mov.u32 	%r105, %tid.x;
	mad.lo.s32 	%r1, %r103, %r104, %r105;
	setp.gt.u32 	%p1, %r1, 32767;
	@%p1 bra 	$L__BB1_24;
	cvta.to.global.u64 	%rd14, %rd12;
	cvta.to.global.u64 	%rd15, %rd11;
	mul.wide.u32 	%rd16, %r1, 48;
	add.s64 	%rd2, %rd14, %rd16;
	ld.global.v2.u32 	{%r300, %r299}, [%rd2];
	ld.global.v2.u32 	{%r298, %r297}, [%rd2+8];
	ld.global.v2.u32 	{%r296, %r295}, [%rd2+16];
	ld.global.v2.u32 	{%r8, %r9}, [%rd2+24];
	ld.global.f32 	%f1, [%rd2+32];
	ld.global.f64 	%fd1, [%rd2+40];
	mul.wide.u32 	%rd17, %r1, 4;
	add.s64 	%rd3, %rd15, %rd17;
	ld.global.u32 	%r256, [%rd3];
	setp.eq.s32 	%p2, %r102, 0;
	@%p2 bra 	$L__BB1_23;
	mul.wide.u32 	%rd18, %r256, 4;
	add.s64 	%rd19, %rd1, %rd18;
	ld.global.u32 	%r257, [%rd19];
	and.b32  	%r12, %r102, 3;
	setp.lt.u32 	%p3, %r102, 4;
	mov.u32 	%r275, %r298;
	mov.u32 	%r292, %r297;
	mov.u32 	%r293, %r296;
	mov.u32 	%r278, %r295;
	@%p3 bra 	$L__BB1_14;
	add.s32 	%r248, %r300, 1449748;
	and.b32  	%r107, %r102, -4;
	neg.s32 	%r247, %r107;
$L__BB1_4:
	.pragma "nounroll";
	shr.u32 	%r108, %r299, 2;
	xor.b32  	%r109, %r108, %r299;
	shl.b32 	%r110, %r295, 4;
	shl.b32 	%r111, %r109, 1;
	xor.b32  	%r112, %r110, %r111;
	xor.b32  	%r113, %r112, %r295;
	xor.b32  	%r24, %r113, %r109;
	add.s32 	%r114, %r248, %r24;
	add.s32 	%r115, %r114, -1448783;
	and.b32  	%r25, %r115, 1023;
	shl.b32 	%r116, %r115, 2;
	cvt.u64.u32 	%rd20, %r116;
	and.b64  	%rd21, %rd20, 4092;
	add.s64 	%rd4, %rd1, %rd21;
	ld.global.u32 	%r117, [%rd4];
	setp.gt.u32 	%p4, %r117, %r257;
	selp.f32 	%f2, 0f3F4CCCCD, 0f3E4CCCCD, %p4;
	shr.u32 	%r118, %r298, 2;
	xor.b32  	%r119, %r118, %r298;
	shl.b32 	%r120, %r24, 4;
	shl.b32 	%r121, %r119, 1;
	xor.b32  	%r122, %r121, %r120;
	xor.b32  	%r123, %r122, %r119;
	xor.b32  	%r26, %r123, %r24;
	add.s32 	%r124, %r248, %r26;
	add.s32 	%r125, %r124, -724874;
	cvt.rn.f32.u32 	%f3, %r125;
	fma.rn.f32 	%f4, %f3, 0f2F800000, 0f2F000000;
	setp.geu.f32 	%p5, %f4, %f2;
	@%p5 bra 	$L__BB1_6;
	mul.wide.u32 	%rd22, %r256, 4;
	add.s64 	%rd23, %rd1, %rd22;
	atom.global.add.u32 	%r126, [%rd23], -1;
	atom.global.add.u32 	%r127, [%rd4], 1;
	add.s32 	%r257, %r127, 1;
	mov.u32 	%r256, %r25;
$L__BB1_6:
	shr.u32 	%r128, %r297, 2;
	xor.b32  	%r129, %r128, %r297;
	shl.b32 	%r130, %r26, 4;
	shl.b32 	%r131, %r129, 1;
	xor.b32  	%r132, %r130, %r131;
	xor.b32  	%r133, %r132, %r26;
	xor.b32  	%r30, %r133, %r129;
	add.s32 	%r134, %r248, %r30;
	add.s32 	%r135, %r134, -1448901;
	and.b32  	%r31, %r135, 1023;
	shl.b32 	%r136, %r135, 2;
	cvt.u64.u32 	%rd24, %r136;
	and.b64  	%rd25, %rd24, 4092;
	add.s64 	%rd5, %rd1, %rd25;
	ld.global.u32 	%r137, [%rd5];
	setp.gt.u32 	%p6, %r137, %r257;
	selp.f32 	%f5, 0f3F4CCCCD, 0f3E4CCCCD, %p6;
	shr.u32 	%r138, %r296, 2;
	xor.b32  	%r139, %r138, %r296;
	shl.b32 	%r140, %r30, 4;
	shl.b32 	%r141, %r139, 1;
	xor.b32  	%r142, %r141, %r140;
	xor.b32  	%r143, %r142, %r139;
	xor.b32  	%r299, %r143, %r30;
	add.s32 	%r144, %r299, %r248;
	cvt.rn.f32.u32 	%f6, %r144;
	fma.rn.f32 	%f7, %f6, 0f2F800000, 0f2F000000;
	setp.geu.f32 	%p7, %f7, %f5;
	@%p7 bra 	$L__BB1_8;
	mul.wide.u32 	%rd26, %r256, 4;
	add.s64 	%rd27, %rd1, %rd26;
	atom.global.add.u32 	%r145, [%rd27], -1;
	atom.global.add.u32 	%r146, [%rd5], 1;
	add.s32 	%r257, %r146, 1;
	mov.u32 	%r256, %r31;
$L__BB1_8:
	shr.u32 	%r147, %r295, 2;
	xor.b32  	%r148, %r147, %r295;
	shl.b32 	%r149, %r299, 4;
	shl.b32 	%r150, %r148, 1;
	xor.b32  	%r151, %r149, %r150;
	xor.b32  	%r152, %r151, %r299;
	xor.b32  	%r298, %r152, %r148;
	add.s32 	%r153, %r248, %r298;
	add.s32 	%r154, %r153, -1449019;
	and.b32  	%r37, %r154, 1023;
	shl.b32 	%r155, %r154, 2;
	cvt.u64.u32 	%rd28, %r155;
	and.b64  	%rd29, %rd28, 4092;
	add.s64 	%rd6, %rd1, %rd29;
	ld.global.u32 	%r156, [%rd6];
	setp.gt.u32 	%p8, %r156, %r257;
	selp.f32 	%f8, 0f3F4CCCCD, 0f3E4CCCCD, %p8;
	shr.u32 	%r157, %r24, 2;
	xor.b32  	%r158, %r157, %r24;
	shl.b32 	%r159, %r298, 4;
	shl.b32 	%r160, %r158, 1;
	xor.b32  	%r161, %r160, %r159;
	xor.b32  	%r162, %r161, %r158;
	xor.b32  	%r297, %r162, %r298;
	add.s32 	%r163, %r248, %r297;
	add.s32 	%r164, %r163, 724874;
	cvt.rn.f32.u32 	%f9, %r164;
	fma.rn.f32 	%f10, %f9, 0f2F800000, 0f2F000000;
	setp.geu.f32 	%p9, %f10, %f8;
	@%p9 bra 	$L__BB1_10;
	mul.wide.u32 	%rd30, %r256, 4;
	add.s64 	%rd31, %rd1, %rd30;
	atom.global.add.u32 	%r165, [%rd31], -1;
	atom.global.add.u32 	%r166, [%rd6], 1;
	add.s32 	%r257, %r166, 1;
	mov.u32 	%r256, %r37;
$L__BB1_10:
	shr.u32 	%r167, %r26, 2;
	xor.b32  	%r168, %r167, %r26;
	shl.b32 	%r169, %r297, 4;
	shl.b32 	%r170, %r168, 1;
	xor.b32  	%r171, %r169, %r170;
	xor.b32  	%r172, %r171, %r297;
	xor.b32  	%r296, %r172, %r168;
	add.s32 	%r173, %r248, %r296;
	add.s32 	%r174, %r173, -1449137;
	and.b32  	%r43, %r174, 1023;
	shl.b32 	%r175, %r174, 2;
	cvt.u64.u32 	%rd32, %r175;
	and.b64  	%rd33, %rd32, 4092;
	add.s64 	%rd7, %rd1, %rd33;
	ld.global.u32 	%r176, [%rd7];
	setp.gt.u32 	%p10, %r176, %r257;
	selp.f32 	%f11, 0f3F4CCCCD, 0f3E4CCCCD, %p10;
	shr.u32 	%r177, %r30, 2;
	xor.b32  	%r178, %r177, %r30;
	shl.b32 	%r179, %r296, 4;
	shl.b32 	%r180, %r178, 1;
	xor.b32  	%r181, %r180, %r179;
	xor.b32  	%r182, %r181, %r178;
	xor.b32  	%r295, %r182, %r296;
	add.s32 	%r183, %r248, %r295;
	add.s32 	%r184, %r183, 1449748;
	cvt.rn.f32.u32 	%f12, %r184;
	fma.rn.f32 	%f13, %f12, 0f2F800000, 0f2F000000;
	setp.geu.f32 	%p11, %f13, %f11;
	@%p11 bra 	$L__BB1_12;
	mul.wide.u32 	%rd34, %r256, 4;
	add.s64 	%rd35, %rd1, %rd34;
	atom.global.add.u32 	%r185, [%rd35], -1;
	atom.global.add.u32 	%r186, [%rd7], 1;
	add.s32 	%r257, %r186, 1;
	mov.u32 	%r256, %r43;
$L__BB1_12:
	add.s32 	%r248, %r248, 2899496;
	add.s32 	%r247, %r247, 4;
	setp.ne.s32 	%p12, %r247, 0;
	@%p12 bra 	$L__BB1_4;
	add.s32 	%r300, %r248, -1449748;
	mov.u32 	%r275, %r298;
	mov.u32 	%r292, %r297;
	mov.u32 	%r293, %r296;
	mov.u32 	%r278, %r295;
$L__BB1_14:
	setp.eq.s32 	%p13, %r12, 0;
	@%p13 bra 	$L__BB1_23;
	setp.eq.s32 	%p14, %r12, 1;
	mov.u32 	%r290, %r299;
	mov.u32 	%r298, %r275;
	mov.u32 	%r294, %r278;
	@%p14 bra 	$L__BB1_20;
	shr.u32 	%r188, %r299, 2;
	xor.b32  	%r189, %r188, %r299;
	shl.b32 	%r190, %r278, 4;
	shl.b32 	%r191, %r189, 1;
	xor.b32  	%r192, %r190, %r191;
	xor.b32  	%r193, %r192, %r278;
	xor.b32  	%r298, %r193, %r189;
	add.s32 	%r194, %r300, %r298;
	add.s32 	%r195, %r194, 965;
	and.b32  	%r67, %r195, 1023;
	shl.b32 	%r196, %r195, 2;
	cvt.u64.u32 	%rd36, %r196;
	and.b64  	%rd37, %rd36, 4092;
	add.s64 	%rd8, %rd1, %rd37;
	ld.global.u32 	%r197, [%rd8];
	setp.gt.u32 	%p15, %r197, %r257;
	selp.f32 	%f14, 0f3F4CCCCD, 0f3E4CCCCD, %p15;
	shr.u32 	%r198, %r275, 2;
	xor.b32  	%r199, %r198, %r275;
	shl.b32 	%r200, %r298, 4;
	shl.b32 	%r201, %r199, 1;
	xor.b32  	%r202, %r201, %r200;
	xor.b32  	%r203, %r202, %r199;
	xor.b32  	%r297, %r203, %r298;
	add.s32 	%r204, %r300, %r297;
	add.s32 	%r205, %r204, 724874;
	cvt.rn.f32.u32 	%f15, %r205;
	fma.rn.f32 	%f16, %f15, 0f2F800000, 0f2F000000;
	setp.geu.f32 	%p16, %f16, %f14;
	@%p16 bra 	$L__BB1_18;
	mul.wide.u32 	%rd38, %r256, 4;
	add.s64 	%rd39, %rd1, %rd38;
	atom.global.add.u32 	%r206, [%rd39], -1;
	atom.global.add.u32 	%r207, [%rd8], 1;
	add.s32 	%r257, %r207, 1;
	mov.u32 	%r256, %r67;
$L__BB1_18:
	shr.u32 	%r208, %r292, 2;
	xor.b32  	%r209, %r208, %r292;
	shl.b32 	%r210, %r297, 4;
	shl.b32 	%r211, %r209, 1;
	xor.b32  	%r212, %r210, %r211;
	xor.b32  	%r213, %r212, %r297;
	xor.b32  	%r296, %r213, %r209;
	add.s32 	%r214, %r300, %r296;
	add.s32 	%r215, %r214, 847;
	and.b32  	%r73, %r215, 1023;
	shl.b32 	%r216, %r215, 2;
	cvt.u64.u32 	%rd40, %r216;
	and.b64  	%rd41, %rd40, 4092;
	add.s64 	%rd9, %rd1, %rd41;
	ld.global.u32 	%r217, [%rd9];
	setp.gt.u32 	%p17, %r217, %r257;
	selp.f32 	%f17, 0f3F4CCCCD, 0f3E4CCCCD, %p17;
	shr.u32 	%r218, %r293, 2;
	xor.b32  	%r219, %r218, %r293;
	shl.b32 	%r220, %r296, 4;
	shl.b32 	%r221, %r219, 1;
	xor.b32  	%r222, %r221, %r220;
	xor.b32  	%r223, %r222, %r219;
	xor.b32  	%r295, %r223, %r296;
	add.s32 	%r300, %r300, 1449748;
	add.s32 	%r224, %r295, %r300;
	cvt.rn.f32.u32 	%f18, %r224;
	fma.rn.f32 	%f19, %f18, 0f2F800000, 0f2F000000;
	setp.geu.f32 	%p18, %f19, %f17;
	mov.u32 	%r290, %r278;
	mov.u32 	%r292, %r297;
	mov.u32 	%r293, %r296;
	mov.u32 	%r294, %r295;
	@%p18 bra 	$L__BB1_20;
	mul.wide.u32 	%rd42, %r256, 4;
	add.s64 	%rd43, %rd1, %rd42;
	atom.global.add.u32 	%r225, [%rd43], -1;
	atom.global.add.u32 	%r226, [%rd9], 1;
	add.s32 	%r257, %r226, 1;
	mov.u32 	%r256, %r73;
$L__BB1_20:
	and.b32  	%r227, %r102, 1;
	setp.eq.b32 	%p19, %r227, 1;
	not.pred 	%p20, %p19;
	mov.u32 	%r299, %r278;
	@%p20 bra 	$L__BB1_23;
	shr.u32 	%r228, %r290, 2;
	xor.b32  	%r229, %r228, %r290;
	shl.b32 	%r230, %r294, 4;
	shl.b32 	%r231, %r229, 1;
	xor.b32  	%r232, %r230, %r231;
	xor.b32  	%r233, %r232, %r294;
	xor.b32  	%r296, %r233, %r229;
	add.s32 	%r234, %r300, %r296;
	add.s32 	%r235, %r234, 965;
	and.b32  	%r92, %r235, 1023;
	shl.b32 	%r236, %r235, 2;
	cvt.u64.u32 	%rd44, %r236;
	and.b64  	%rd45, %rd44, 4092;
	add.s64 	%rd10, %rd1, %rd45;
	ld.global.u32 	%r237, [%rd10];
	setp.gt.u32 	%p21, %r237, %r257;
	selp.f32 	%f20, 0f3F4CCCCD, 0f3E4CCCCD, %p21;
	shr.u32 	%r238, %r298, 2;
	xor.b32  	%r239, %r238, %r298;
	shl.b32 	%r240, %r296, 4;
	shl.b32 	%r241, %r239, 1;
	xor.b32  	%r242, %r241, %r240;
	xor.b32  	%r243, %r242, %r239;
	xor.b32  	%r295, %r243, %r296;
	add.s32 	%r300, %r300, 724874;
	add.s32 	%r244, %r295, %r300;
	cvt.rn.f32.u32 	%f21, %r244;
	fma.rn.f32 	%f22, %f21, 0f2F800000, 0f2F000000;
	setp.geu.f32 	%p22, %f22, %f20;
	mov.u32 	%r297, %r294;
	mov.u32 	%r298, %r293;
	mov.u32 	%r299, %r292;
	@%p22 bra 	$L__BB1_23;
	mul.wide.u32 	%rd46, %r256, 4;
	add.s64 	%rd47, %rd1, %rd46;
	atom.global.add.u32 	%r245, [%rd47], -1;
	atom.global.add.u32 	%r246, [%rd10], 1;
	mov.u32 	%r297, %r294;
	mov.u32 	%r298, %r293;
	mov.u32 	%r299, %r292;
	mov.u32 	%r256, %r92;
$L__BB1_23:
	st.global.u32 	[%rd3], %r256;
	st.global.v2.u32 	[%rd2], {%r300, %r299};
	st.global.v2.u32 	[%rd2+8], {%r298, %r297};
	st.global.v2.u32 	[%rd2+16], {%r296, %r295};
	st.global.v2.u32 	[%rd2+24], {%r8, %r9};
	st.global.f32 	[%rd2+32], %f1;
	st.global.f64 	[%rd2+40], %fd1;
$L__BB1_24:
	ret;

}


// ===== COMPILED SASS (sm_100) =====

	.target	sm_100

	.elftype	@"ET_EXEC"


//--------------------- .note.nv.tkinfo           --------------------------
	.section	.note.nv.tkinfo,"",@"SHT_NOTE"
	.sectionflags	@"SHF_NOTE_NV_TKINFO"
	.tkinfo
        /*0018*/ 	.word	0x00000002
        /*0030*/ 	.string	""
        /*0030*/ 	.string	"ptxas"
        /*0030*/ 	.string	"Cuda compilation tools, release 13.0, V13.0.88"
        /*0030*/ 	.string	"Build cuda_13.0.r13.0/compiler.36424714_0"
        /*0030*/ 	.string	"-arch sm_100 -m 64 "



//--------------------- .note.nv.cuinfo           --------------------------
	.section	.note.nv.cuinfo,"",@"SHT_NOTE"
	.sectionflags	@"SHF_NOTE_NV_CUINFO"
        /*0018*/ 	.short	0x0002
        /*001a*/ 	.short	0x0064
        /*001c*/ 	.short	0x0082
	.zero		2


//--------------------- .nv.info                  --------------------------
	.section	.nv.info,"",@"SHT_CUDA_INFO"
	.align	4


	//----- nvinfo : EIATTR_REGCOUNT
	.align		4
        /*0000*/ 	.byte	0x04, 0x2f
        /*0002*/ 	.short	(.L_10 - .L_9)
	.align		4
.L_9:
        /*0004*/ 	.word	index@(_Z4initPjS_P17curandStateXORWOWm)
        /*0008*/ 	.word	0x0000001f


	//----- nvinfo : EIATTR_FRAME_SIZE
	.align		4
.L_10:
        /*000c*/ 	.byte	0x04, 0x11
        /*000e*/ 	.short	(.L_12 - .L_11)
	.align		4
.L_11:
        /*0010*/ 	.word	index@(_Z4initPjS_P17curandStateXORWOWm)
        /*0014*/ 	.word	0x00000000


	//----- nvinfo : EIATTR_REGCOUNT
	.align		4
.L_12:
        /*0018*/ 	.byte	0x04, 0x2f
        /*001a*/ 	.short	(.L_14 - .L_13)
	.align		4
.L_13:
        /*001c*/ 	.word	index@(_Z4flowPjS_P17curandStateXORWOWj)
        /*0020*/ 	.word	0x00000020


	//----- nvinfo : EIATTR_FRAME_SIZE
	.align		4
.L_14:
        /*0024*/ 	.byte	0x04, 0x11
        /*0026*/ 	.short	(.L_16 - .L_15)
	.align		4
.L_15:
        /*0028*/ 	.word	index@(_Z4flowPjS_P17curandStateXORWOWj)
        /*002c*/ 	.word	0x00000000


	//----- nvinfo : EIATTR_MIN_STACK_SIZE
	.align		4
.L_16:
        /*0030*/ 	.byte	0x04, 0x12
        /*0032*/ 	.short	(.L_18 - .L_17)
	.align		4
.L_17:
        /*0034*/ 	.word	index@(_Z4flowPjS_P17curandStateXORWOWj)
        /*0038*/ 	.word	0x00000000


	//----- nvinfo : EIATTR_MIN_STACK_SIZE
	.align		4
.L_18:
        /*003c*/ 	.byte	0x04, 0x12
        /*003e*/ 	.short	(.L_20 - .L_19)
	.align		4
.L_19:
        /*0040*/ 	.word	index@(_Z4initPjS_P17curandStateXORWOWm)
        /*0044*/ 	.word	0x00000000
.L_20:


//--------------------- .nv.compat                --------------------------
	.section	.nv.compat,"",@"SHT_CUDA_COMPAT_INFO"
	.align	4
        /*0000*/ 	.byte	0x02, 0x09, 0x00, 0x00, 0x02, 0x02, 0x01, 0x00, 0x02, 0x05, 0x05, 0x00, 0x03, 0x07, 0x01, 0x01
        /*0010*/ 	.byte	0x02, 0x03, 0x00, 0x00, 0x02, 0x06, 0x01, 0x00, 0x04, 0x0b, 0x08, 0x00, 0x09, 0x00, 0x00, 0x00
        /*0020*/ 	.byte	0x00, 0x00, 0x00, 0x00


//--------------------- .nv.info._Z4flowPjS_P17curandStateXORWOWj --------------------------
	.section	.nv.info._Z4flowPjS_P17curandStateXORWOWj,"",@"SHT_CUDA_INFO"
	.sectionflags	@""
	.align	4


	//----- nvinfo : EIATTR_CUDA_API_VERSION
	.align		4
        /*0000*/ 	.byte	0x04, 0x37
        /*0002*/ 	.short	(.L_22 - .L_21)
.L_21:
        /*0004*/ 	.word	0x00000082


	//----- nvinfo : EIATTR_KPARAM_INFO
	.align		4
.L_22:
        /*0008*/ 	.byte	0x04, 0x17
        /*000a*/ 	.short	(.L_24 - .L_23)
.L_23:
        /*000c*/ 	.word	0x00000000
        /*0010*/ 	.short	0x0003
        /*0012*/ 	.short	0x0018
        /*0014*/ 	.byte	0x00, 0xf0, 0x11, 0x00


	//----- nvinfo : EIATTR_KPARAM_INFO
	.align		4
.L_24:
        /*0018*/ 	.byte	0x04, 0x17
        /*001a*/ 	.short	(.L_26 - .L_25)
.L_25:
        /*001c*/ 	.word	0x00000000
        /*0020*/ 	.short	0x0002
        /*0022*/ 	.short	0x0010
        /*0024*/ 	.byte	0x00, 0xf5, 0x21, 0x00


	//----- nvinfo : EIATTR_KPARAM_INFO
	.align		4
.L_26:
        /*0028*/ 	.byte	0x04, 0x17
        /*002a*/ 	.short	(.L_28 - .L_27)
.L_27:
        /*002c*/ 	.word	0x00000000
        /*0030*/ 	.short	0x0001
        /*0032*/ 	.short	0x0008
        /*0034*/ 	.byte	0x00, 0xf5, 0x21, 0x00


	//----- nvinfo : EIATTR_KPARAM_INFO
	.align		4
.L_28:
        /*0038*/ 	.byte	0x04, 0x17
        /*003a*/ 	.short	(.L_30 - .L_29)
.L_29:
        /*003c*/ 	.word	0x00000000
        /*0040*/ 	.short	0x0000
        /*0042*/ 	.short	0x0000
        /*0044*/ 	.byte	0x00, 0xf5, 0x21, 0x00


	//----- nvinfo : EIATTR_SPARSE_MMA_MASK
	.align		4
.L_30:
        /*0048*/ 	.byte	0x03, 0x50
        /*004a*/ 	.short	0x0000


	//----- nvinfo : EIATTR_MAXREG_COUNT
	.align		4
        /*004c*/ 	.byte	0x03, 0x1b
        /*004e*/ 	.short	0x00ff


	//----- nvinfo : EIATTR_MERCURY_ISA_VERSION
	.align		4
        /*0050*/ 	.byte	0x03, 0x5f
        /*0052*/ 	.short	0x0101


	//----- nvinfo : EIATTR_VRC_CTA_INIT_COUNT
	.align		4
        /*0054*/ 	.byte	0x02, 0x4a
	.zero		1
	.zero		1


	//----- nvinfo : EIATTR_EXIT_INSTR_OFFSETS
	.align		4
        /*0058*/ 	.byte	0x04, 0x1c
        /*005a*/ 	.short	(.L_32 - .L_31)


	//   ....[0]....
.L_31:
        /*005c*/ 	.word	0x00000060


	//   ....[1]....
        /*0060*/ 	.word	0x000014a0


	//----- nvinfo : EIATTR_CRS_STACK_SIZE
	.align		4
.L_32:
        /*0064*/ 	.byte	0x04, 0x1e
        /*0066*/ 	.short	(.L_34 - .L_33)
.L_33:
        /*0068*/ 	.word	0x00000000


	//----- nvinfo : EIATTR_CBANK_PARAM_SIZE
	.align		4
.L_34:
        /*006c*/ 	.byte	0x03, 0x19
        /*006e*/ 	.short	0x001c


	//----- nvinfo : EIATTR_PARAM_CBANK
	.align		4
        /*0070*/ 	.byte	0x04, 0x0a
        /*0072*/ 	.short	(.L_36 - .L_35)
	.align		4
.L_35:
        /*0074*/ 	.word	index@(.nv.constant0._Z4flowPjS_P17curandStateXORWOWj)
        /*0078*/ 	.short	0x0380
        /*007a*/ 	.short	0x001c


	//----- nvinfo : EIATTR_SW_WAR
	.align		4
.L_36:
        /*007c*/ 	.byte	0x04, 0x36
        /*007e*/ 	.short	(.L_38 - .L_37)
.L_37:
        /*0080*/ 	.word	0x00000008
.L_38:


//--------------------- .nv.info._Z4initPjS_P17curandStateXORWOWm --------------------------
	.section	.nv.info._Z4initPjS_P17curandStateXORWOWm,"",@"SHT_CUDA_INFO"
	.sectionflags	@""
	.align	4


	//----- nvinfo : EIATTR_CUDA_API_VERSION
	.align		4
        /*0000*/ 	.byte	0x04, 0x37
        /*0002*/ 	.short	(.L_40 - .L_39)
.L_39:
        /*0004*/ 	.word	0x00000082


	//----- nvinfo : EIATTR_KPARAM_INFO
	.align		4
.L_40:
        /*0008*/ 	.byte	0x04, 0x17
        /*000a*/ 	.short	(.L_42 - .L_41)
.L_41:
        /*000c*/ 	.word	0x00000000
        /*0010*/ 	.short	0x0003
        /*0012*/ 	.short	0x0018
        /*0014*/ 	.byte	0x00, 0xf0, 0x21, 0x00


	//----- nvinfo : EIATTR_KPARAM_INFO
	.align		4
.L_42:
        /*0018*/ 	.byte	0x04, 0x17
        /*001a*/ 	.short	(.L_44 - .L_43)
.L_43:
        /*001c*/ 	.word	0x00000000
        /*0020*/ 	.short	0x0002
        /*0022*/ 	.short	0x0010
        /*0024*/ 	.byte	0x00, 0xf5, 0x21, 0x00


	//----- nvinfo : EIATTR_KPARAM_INFO
	.align		4
.L_44:
        /*0028*/ 	.byte	0x04, 0x17
        /*002a*/ 	.short	(.L_46 - .L_45)
.L_45:
        /*002c*/ 	.word	0x00000000
        /*0030*/ 	.short	0x0001
        /*0032*/ 	.short	0x0008
        /*0034*/ 	.byte	0x00, 0xf5, 0x21, 0x00


	//----- nvinfo : EIATTR_KPARAM_INFO
	.align		4
.L_46:
        /*0038*/ 	.byte	0x04, 0x17
        /*003a*/ 	.short	(.L_48 - .L_47)
.L_47:
        /*003c*/ 	.word	0x00000000
        /*0040*/ 	.short	0x0000
        /*0042*/ 	.short	0x0000
        /*0044*/ 	.byte	0x00, 0xf5, 0x21, 0x00


	//----- nvinfo : EIATTR_SPARSE_MMA_MASK
	.align		4
.L_48:
        /*0048*/ 	.byte	0x03, 0x50
        /*004a*/ 	.short	0x0000


	//----- nvinfo : EIATTR_MAXREG_COUNT
	.align		4
        /*004c*/ 	.byte	0x03, 0x1b
        /*004e*/ 	.short	0x00ff


	//----- nvinfo : EIATTR_MERCURY_ISA_VERSION
	.align		4
        /*0050*/ 	.byte	0x03, 0x5f
        /*0052*/ 	.short	0x0101


	//----- nvinfo : EIATTR_VRC_CTA_INIT_COUNT
	.align		4
        /*0054*/ 	.byte	0x02, 0x4a
	.zero		1
	.zero		1


	//----- nvinfo : EIATTR_EXIT_INSTR_OFFSETS
	.align		4
        /*0058*/ 	.byte	0x04, 0x1c
        /*005a*/ 	.short	(.L_50 - .L_49)


	//   ....[0]....
.L_49:
        /*005c*/ 	.word	0x00000060


	//   ....[1]....
        /*0060*/ 	.word	0x00001170


	//----- nvinfo : EIATTR_CRS_STACK_SIZE
	.align		4
.L_50:
        /*0064*/ 	.byte	0x04, 0x1e
        /*0066*/ 	.short	(.L_52 - .L_51)
.L_51:
        /*0068*/ 	.word	0x00000000


	//----- nvinfo : EIATTR_CBANK_PARAM_SIZE
	.align		4
.L_52:
        /*006c*/ 	.byte	0x03, 0x19
        /*006e*/ 	.short	0x0020


	//----- nvinfo : EIATTR_PARAM_CBANK
	.align		4
        /*0070*/ 	.byte	0x04, 0x0a
        /*0072*/ 	.short	(.L_54 - .L_53)
	.align		4
.L_53:
        /*0074*/ 	.word	index@(.nv.constant0._Z4initPjS_P17curandStateXORWOWm)
        /*0078*/ 	.short	0x0380
        /*007a*/ 	.short	0x0020


	//----- nvinfo : EIATTR_SW_WAR
	.align		4
.L_54:
        /*007c*/ 	.byte	0x04, 0x36
        /*007e*/ 	.short	(.L_56 - .L_55)
.L_55:
        /*0080*/ 	.word	0x00000008
.L_56:


//--------------------- .nv.callgraph             --------------------------
	.section	.nv.callgraph,"",@"SHT_CUDA_CALLGRAPH"
	.align	4
	.sectionentsize	8
	.align		4
        /*0000*/ 	.word	0x00000000
	.align		4
        /*0004*/ 	.word	0xffffffff
	.align		4
        /*0008*/ 	.word	0x00000000
	.align		4
        /*000c*/ 	.word	0xfffffffe
	.align		4
        /*0010*/ 	.word	0x00000000
	.align		4
        /*0014*/ 	.word	0xfffffffd
	.align		4
        /*0018*/ 	.word	0x00000000
	.align		4
        /*001c*/ 	.word	0xfffffffc


//--------------------- .nv.constant4             --------------------------
	.section	.nv.constant4,"a",@progbits
	.align	8
	.align		8
.nv.constant4:
        /*0000*/ 	.dword	precalc_xorwow_matrix
	.align		8
        /*0008*/ 	.dword	precalc_xorwow_offset_matrix
	.align		8
        /*0010*/ 	.dword	mrg32k3aM1
	.align		8
        /*0018*/ 	.dword	mrg32k3aM2
	.align		8
        /*0020*/ 	.dword	mrg32k3aM1SubSeq
	.align		8
        /*0028*/ 	.dword	mrg32k3aM2SubSeq
	.align		8
        /*0030*/ 	.dword	mrg32k3aM1Seq
	.align		8
        /*0038*/ 	.dword	mrg32k3aM2Seq


//--------------------- .nv.constant3             --------------------------
	.section	.nv.constant3,"a",@progbits
	.align	8
.nv.constant3:
	.type		__cr_lgamma_table,@object
	.size		__cr_lgamma_table,(.L_8 - __cr_lgamma_table)
__cr_lgamma_table:
        /*0000*/ 	.byte	0x00, 0x00, 0x00, 0x00, 0x00, 0x00, 0x00, 0x00, 0x00, 0x00, 0x00, 0x00, 0x00, 0x00, 0x00, 0x00
        /*0010*/ 	.byte	0xef, 0x39, 0xfa, 0xfe, 0x42, 0x2e, 0xe6, 0x3f, 0x02, 0x20, 0x2a, 0xfa, 0x0b, 0xab, 0xfc, 0x3f
        /*0020*/ 	.byte	0xf9, 0x2c, 0x92, 0x7c, 0xa7, 0x6c, 0x09, 0x40, 0xc9, 0x79, 0x44, 0x3c, 0x64, 0x26, 0x13, 0x40
        /*0030*/ 	.byte	0xca, 0x01, 0xcf, 0x3a, 0x27, 0x51, 0x1a, 0x40, 0x30, 0xcc, 0x2d, 0xf3, 0xe1, 0x0c, 0x21, 0x40
        /*0040*/ 	.byte	0x0d, 0xb7, 0xfc, 0x82, 0x8e, 0x35, 0x25, 0x40
.L_8:


//--------------------- .text._Z4flowPjS_P17curandStateXORWOWj --------------------------
	.section	.text._Z4flowPjS_P17curandStateXORWOWj,"ax",@progbits
	.align	128
        .global         _Z4flowPjS_P17curandStateXORWOWj
        .type           _Z4flowPjS_P17curandStateXORWOWj,@function
        .size           _Z4flowPjS_P17curandStateXORWOWj,(.L_x_26 - _Z4flowPjS_P17curandStateXORWOWj)
        .other          _Z4flowPjS_P17curandStateXORWOWj,@"STO_CUDA_ENTRY STV_DEFAULT"
_Z4flowPjS_P17curandStateXORWOWj:
.text._Z4flowPjS_P17curandStateXORWOWj:
[----:B------:R-:W-:Y:S01]  /*0000*/  LDC R1, c[0x0][0x37c] ;  /* 0x0000df00ff017b82 */ /* 0x000fe20000000800 */
[----:B------:R-:W0:Y:S01]  /*0010*/  S2R R3, SR_CTAID.X ;  /* 0x0000000000037919 */ /* 0x000e220000002500 */
[----:B------:R-:W0:Y:S01]  /*0020*/  LDCU UR4, c[0x0][0x360] ;  /* 0x00006c00ff0477ac */ /* 0x000e220008000800 */
[----:B------:R-:W0:Y:S02]  /*0030*/  S2R R0, SR_TID.X ;  /* 0x0000000000007919 */ /* 0x000e240000002100 */
[----:B0-----:R-:W-:-:S05]  /*0040*/  IMAD R3, R3, UR4, R0 ;  /* 0x0000000403037c24 */ /* 0x001fca000f8e0200 */
[----:B------:R-:W-:-:S13]  /*0050*/  ISETP.GT.U32.AND P0, PT, R3, 0x7fff, PT ;  /* 0x00007fff0300780c */ /* 0x000fda0003f04070 */
[----:B------:R-:W-:Y:S05]  /*0060*/  @P0 EXIT ;  /* 0x000000000000094d */ /* 0x000fea0003800000 */
[----:B------:R-:W0:Y:S01]  /*0070*/  LDC.64 R18, c[0x0][0x390] ;  /* 0x0000e400ff127b82 */ /* 0x000e220000000a00 */
[----:B------:R-:W1:Y:S01]  /*0080*/  LDCU.64 UR6, c[0x0][0x358] ;  /* 0x00006b00ff0677ac */ /* 0x000e620008000a00 */
[----:B------:R-:W2:Y:S06]  /*0090*/  LDCU UR4, c[0x0][0x398] ;  /* 0x00007300ff0477ac */ /* 0x000eac0008000800 */
[----:B------:R-:W3:Y:S01]  /*00a0*/  LDC.64 R16, c[0x0][0x388] ;  /* 0x0000e200ff107b82 */ /* 0x000ee20000000a00 */
[----:B0-----:R-:W-:-:S05]  /*00b0*/  IMAD.WIDE.U32 R18, R3, 0x30, R18 ;  /* 0x0000003003127825 */ /* 0x001fca00078e0012 */
[----:B-1----:R0:W5:Y:S01]  /*00c0*/  LDG.E R0, desc[UR6][R18.64+0x20] ;  /* 0x0000200612007981 */ /* 0x002162000c1e1900 */
[----:B---3--:R-:W-:-:S03]  /*00d0*/  IMAD.WIDE.U32 R16, R3, 0x4, R16 ;  /* 0x0000000403107825 */ /* 0x008fc600078e0010 */
[----:B------:R0:W5:Y:S04]  /*00e0*/  LDG.E.64 R14, desc[UR6][R18.64+0x28] ;  /* 0x00002806120e7981 */ /* 0x000168000c1e1b00 */
[----:B------:R0:W5:Y:S04]  /*00f0*/  LDG.E R23, desc[UR6][R16.64] ;  /* 0x0000000610177981 */ /* 0x000168000c1e1900 */
[----:B------:R0:W5:Y:S04]  /*0100*/  LDG.E.64 R6, desc[UR6][R18.64] ;  /* 0x0000000612067981 */ /* 0x000168000c1e1b00 */
[----:B------:R0:W5:Y:S04]  /*0110*/  LDG.E.64 R12, desc[UR6][R18.64+0x8] ;  /* 0x00000806120c7981 */ /* 0x000168000c1e1b00 */
[----:B------:R0:W5:Y:S04]  /*0120*/  LDG.E.64 R10, desc[UR6][R18.64+0x10] ;  /* 0x00001006120a7981 */ /* 0x000168000c1e1b00 */
[----:B------:R0:W5:Y:S01]  /*0130*/  LDG.E.64 R8, desc[UR6][R18.64+0x18] ;  /* 0x0000180612087981 */ /* 0x000162000c1e1b00 */
[----:B--2---:R-:W-:-:S09]  /*0140*/  UISETP.NE.AND UP0, UPT, UR4, URZ, UPT ;  /* 0x000000ff0400728c */ /* 0x004fd2000bf05270 */
[----:B0-----:R-:W-:Y:S05]  /*0150*/  BRA.U !UP0, `(.L_x_0) ;  /* 0x0000001108b47547 */ /* 0x001fea000b800000 */
[----:B------:R-:W0:Y:S02]  /*0160*/  LDC.64 R24, c[0x0][0x380] ;  /* 0x0000e000ff187b82 */ /* 0x000e240000000a00 */
[----:B0----5:R-:W-:-:S06]  /*0170*/  IMAD.WIDE.U32 R24, R23, 0x4, R24 ;  /* 0x0000000417187825 */ /* 0x021fcc00078e0018 */
[----:B------:R0:W5:Y:S01]  /*0180*/  LDG.E R25, desc[UR6][R24.64] ;  /* 0x0000000618197981 */ /* 0x000162000c1e1900 */
[----:B------:R-:W-:Y:S01]  /*0190*/  UISETP.GE.U32.AND UP0, UPT, UR4, 0x4, UPT ;  /* 0x000000040400788c */ /* 0x000fe2000bf06070 */
[----:B------:R-:W-:Y:S01]  /*01a0*/  IMAD.MOV.U32 R21, RZ, RZ, R12 ;  /* 0x000000ffff157224 */ /* 0x000fe200078e000c */
[----:B------:R-:W-:Y:S01]  /*01b0*/  ULOP3.LUT UR5, UR4, 0x3, URZ, 0xc0, !UPT ;  /* 0x0000000304057892 */ /* 0x000fe2000f8ec0ff */
[----:B------:R-:W-:Y:S02]  /*01c0*/  IMAD.MOV.U32 R4, RZ, RZ, R13 ;  /* 0x000000ffff047224 */ /* 0x000fe400078e000d */
[----:B------:R-:W-:Y:S02]  /*01d0*/  IMAD.MOV.U32 R3, RZ, RZ, R10 ;  /* 0x000000ffff037224 */ /* 0x000fe400078e000a */
[----:B------:R-:W-:Y:S02]  /*01e0*/  IMAD.MOV.U32 R2, RZ, RZ, R11 ;  /* 0x000000ffff027224 */ /* 0x000fe400078e000b */
[----:B0-----:R-:W-:Y:S05]  /*01f0*/  BRA.U !UP0, `(.L_x_1) ;  /* 0x00000009086c7547 */ /* 0x001fea000b800000 */
[----:B------:R-:W-:Y:S01]  /*0200*/  ULOP3.LUT UR4, UR4, 0xfffffffc, URZ, 0xc0, !UPT ;  /* 0xfffffffc04047892 */ /* 0x000fe2000f8ec0ff */
[----:B------:R-:W-:Y:S01]  /*0210*/  VIADD R22, R6, 0x161f14 ;  /* 0x00161f1406167836 */ /* 0x000fe20000000000 */
[----:B------:R-:W0:Y:S02]  /*0220*/  LDCU.64 UR8, c[0x0][0x380] ;  /* 0x00007000ff0877ac */ /* 0x000e240008000a00 */
[----:B------:R-:W-:-:S12]  /*0230*/  UIADD3 UR4, UPT, UPT, -UR4, URZ, URZ ;  /* 0x000000ff04047290 */ /* 0x000fd8000fffe1ff */
.L_x_10:
[----:B------:R-:W-:Y:S01]  /*0240*/  SHF.R.U32.HI R2, RZ, 0x2, R7 ;  /* 0x00000002ff027819 */ /* 0x000fe20000011607 */
[----:B------:R-:W-:-:S03]  /*0250*/  IMAD.SHL.U32 R4, R11, 0x10, RZ ;  /* 0x000000100b047824 */ /* 0x000fc600078e00ff */
[----:B------:R-:W-:-:S05]  /*0260*/  LOP3.LUT R2, R2, R7, RZ, 0x3c, !PT ;  /* 0x0000000702027212 */ /* 0x000fca00078e3cff */
[----:B------:R-:W-:-:S05]  /*0270*/  IMAD.SHL.U32 R3, R2, 0x2, RZ ;  /* 0x0000000202037824 */ /* 0x000fca00078e00ff */
[----:B------:R-:W-:-:S04]  /*0280*/  LOP3.LUT R3, R11, R4, R3, 0x96, !PT ;  /* 0x000000040b037212 */ /* 0x000fc800078e9603 */
[----:B------:R-:W-:-:S04]  /*0290*/  LOP3.LUT R6, R3, R2, RZ, 0x3c, !PT ;  /* 0x0000000203067212 */ /* 0x000fc800078e3cff */
[----:B------:R-:W-:-:S05]  /*02a0*/  IADD3 R7, PT, PT, R22, -0x161b4f, R6 ;  /* 0xffe9e4b116077810 */ /* 0x000fca0007ffe006 */
[----:B------:R-:W-:-:S05]  /*02b0*/  IMAD.SHL.U32 R2, R7, 0x4, RZ ;  /* 0x0000000407027824 */ /* 0x000fca00078e00ff */
[----:B------:R-:W-:-:S04]  /*02c0*/  LOP3.LUT R2, R2, 0xffc, RZ, 0xc0, !PT ;  /* 0x00000ffc02027812 */ /* 0x000fc800078ec0ff */
[----:B0-----:R-:W-:-:S05]  /*02d0*/  IADD3 R20, P0, PT, R2, UR8, RZ ;  /* 0x0000000802147c10 */ /* 0x001fca000ff1e0ff */
[----:B------:R-:W-:-:S05]  /*02e0*/  IMAD.X R21, RZ, RZ, UR9, P0 ;  /* 0x00000009ff157e24 */ /* 0x000fca00080e06ff */
[----:B------:R-:W2:Y:S01]  /*02f0*/  LDG.E R2, desc[UR6][R20.64] ;  /* 0x0000000614027981 */ /* 0x000ea2000c1e1900 */
[----:B------:R-:W-:Y:S01]  /*0300*/  SHF.R.U32.HI R3, RZ, 0x2, R12 ;  /* 0x00000002ff037819 */ /* 0x000fe2000001160c */
[----:B------:R-:W-:Y:S01]  /*0310*/  IMAD.SHL.U32 R4, R6, 0x10, RZ ;  /* 0x0000001006047824 */ /* 0x000fe200078e00ff */
[----:B------:R-:W-:Y:S01]  /*0320*/  UIADD3 UR4, UPT, UPT, UR4, 0x4, URZ ;  /* 0x0000000404047890 */ /* 0x000fe2000fffe0ff */
[----:B------:R-:W-:Y:S01]  /*0330*/  BSSY.RECONVERGENT B0, `(.L_x_2) ;  /* 0x000001e000007945 */ /* 0x000fe20003800200 */
[----:B------:R-:W-:Y:S02]  /*0340*/  LOP3.LUT R3, R3, R12, RZ, 0x3c, !PT ;  /* 0x0000000c03037212 */ /* 0x000fe400078e3cff */
[----:B------:R-:W-:Y:S01]  /*0350*/  SHF.R.U32.HI R12, RZ, 0x2, R13 ;  /* 0x00000002ff0c7819 */ /* 0x000fe2000001160d */
[----:B------:R-:W-:Y:S02]  /*0360*/  UISETP.NE.AND UP0, UPT, UR4, URZ, UPT ;  /* 0x000000ff0400728c */ /* 0x000fe4000bf05270 */
[----:B------:R-:W-:Y:S01]  /*0370*/  IMAD.SHL.U32 R5, R3, 0x2, RZ ;  /* 0x0000000203057824 */ /* 0x000fe200078e00ff */
[----:B------:R-:W-:-:S04]  /*0380*/  LOP3.LUT R12, R12, R13, RZ, 0x3c, !PT ;  /* 0x0000000d0c0c7212 */ /* 0x000fc800078e3cff */
[----:B------:R-:W-:Y:S01]  /*0390*/  LOP3.LUT R5, R3, R5, R4, 0x96, !PT ;  /* 0x0000000503057212 */ /* 0x000fe200078e9604 */
[----:B------:R-:W-:Y:S02]  /*03a0*/  IMAD.MOV.U32 R4, RZ, RZ, 0x2f800000 ;  /* 0x2f800000ff047424 */ /* 0x000fe400078e00ff */
[----:B------:R-:W-:Y:S01]  /*03b0*/  IMAD.SHL.U32 R13, R12, 0x2, RZ ;  /* 0x000000020c0d7824 */ /* 0x000fe200078e00ff */
[----:B------:R-:W-:-:S04]  /*03c0*/  LOP3.LUT R5, R5, R6, RZ, 0x3c, !PT ;  /* 0x0000000605057212 */ /* 0x000fc800078e3cff */
[----:B------:R-:W-:-:S04]  /*03d0*/  IADD3 R3, PT, PT, R22, -0xb0f8a, R5 ;  /* 0xfff4f07616037810 */ /* 0x000fc80007ffe005 */
[----:B------:R-:W-:Y:S01]  /*03e0*/  I2FP.F32.U32 R27, R3 ;  /* 0x00000003001b7245 */ /* 0x000fe20000201000 */
[----:B------:R-:W-:-:S04]  /*03f0*/  IMAD.MOV.U32 R3, RZ, RZ, 0x3f4ccccd ;  /* 0x3f4ccccdff037424 */ /* 0x000fc800078e00ff */
[----:B------:R-:W-:Y:S01]  /*0400*/  FFMA R27, R27, R4, 1.1641532182693481445e-10 ;  /* 0x2f0000001b1b7423 */ /* 0x000fe20000000004 */
[----:B--2--5:R-:W-:-:S04]  /*0410*/  ISETP.GT.U32.AND P0, PT, R2, R25, PT ;  /* 0x000000190200720c */ /* 0x024fc80003f04070 */
[----:B------:R-:W-:-:S04]  /*0420*/  FSEL R2, R3, 0.20000000298023223877, P0 ;  /* 0x3e4ccccd03027808 */ /* 0x000fc80000000000 */
[----:B------:R-:W-:Y:S01]  /*0430*/  FSETP.GEU.AND P0, PT, R27, R2, PT ;  /* 0x000000021b00720b */ /* 0x000fe20003f0e000 */
[----:B------:R-:W-:-:S05]  /*0440*/  IMAD.SHL.U32 R2, R5, 0x10, RZ ;  /* 0x0000001005027824 */ /* 0x000fca00078e00ff */
[----:B------:R-:W-:-:S04]  /*0450*/  LOP3.LUT R13, R5, R2, R13, 0x96, !PT ;  /* 0x00000002050d7212 */ /* 0x000fc800078e960d */
[----:B------:R-:W-:-:S04]  /*0460*/  LOP3.LUT R2, R13, R12, RZ, 0x3c, !PT ;  /* 0x0000000c0d027212 */ /* 0x000fc800078e3cff */
[----:B------:R-:W-:Y:S01]  /*0470*/  IADD3 R13, PT, PT, R22, -0x161bc5, R2 ;  /* 0xffe9e43b160d7810 */ /* 0x000fe20007ffe002 */
[----:B------:R-:W-:Y:S06]  /*0480*/  @P0 BRA `(.L_x_3) ;  /* 0x0000000000200947 */ /* 0x000fec0003800000 */
[----:B------:R-:W0:Y:S01]  /*0490*/  LDC.64 R24, c[0x0][0x380] ;  /* 0x0000e000ff187b82 */ /* 0x000e220000000a00 */
[----:B------:R-:W-:Y:S02]  /*04a0*/  IMAD.MOV.U32 R29, RZ, RZ, -0x1 ;  /* 0xffffffffff1d7424 */ /* 0x000fe400078e00ff */
[----:B------:R-:W-:Y:S02]  /*04b0*/  IMAD.MOV.U32 R12, RZ, RZ, 0x1 ;  /* 0x00000001ff0c7424 */ /* 0x000fe400078e00ff */
[----:B0-----:R-:W-:-:S05]  /*04c0*/  IMAD.WIDE.U32 R26, R23, 0x4, R24 ;  /* 0x00000004171a7825 */ /* 0x001fca00078e0018 */
[----:B------:R0:W-:Y:S04]  /*04d0*/  REDG.E.ADD.STRONG.GPU desc[UR6][R26.64], R29 ;  /* 0x0000001d1a00798e */ /* 0x0001e8000c12e106 */
[----:B------:R-:W2:Y:S01]  /*04e0*/  ATOMG.E.ADD.STRONG.GPU PT, R20, desc[UR6][R20.64], R12 ;  /* 0x8000000c141479a8 */ /* 0x000ea200081ef106 */
[----:B------:R-:W-:Y:S01]  /*04f0*/  LOP3.LUT R23, R7, 0x3ff, RZ, 0xc0, !PT ;  /* 0x000003ff07177812 */ /* 0x000fe200078ec0ff */
[----:B0-2---:R-:W-:-:S07]  /*0500*/  VIADD R25, R20, 0x1 ;  /* 0x0000000114197836 */ /* 0x005fce0000000000 */
.L_x_3:
[----:B------:R-:W-:Y:S05]  /*0510*/  BSYNC.RECONVERGENT B0 ;  /* 0x0000000000007941 */ /* 0x000fea0003800200 */
.L_x_2:
[----:B------:R-:W-:-:S05]  /*0520*/  IMAD.SHL.U32 R7, R13, 0x4, RZ ;  /* 0x000000040d077824 */ /* 0x000fca00078e00ff */
[----:B------:R-:W-:-:S04]  /*0530*/  LOP3.LUT R7, R7, 0xffc, RZ, 0xc0, !PT ;  /* 0x00000ffc07077812 */ /* 0x000fc800078ec0ff */
[----:B------:R-:W-:-:S05]  /*0540*/  IADD3 R20, P0, PT, R7, UR8, RZ ;  /* 0x0000000807147c10 */ /* 0x000fca000ff1e0ff */
[----:B------:R-:W-:-:S05]  /*0550*/  IMAD.X R21, RZ, RZ, UR9, P0 ;  /* 0x00000009ff157e24 */ /* 0x000fca00080e06ff */
[----:B------:R-:W2:Y:S01]  /*0560*/  LDG.E R12, desc[UR6][R20.64] ;  /* 0x00000006140c7981 */ /* 0x000ea2000c1e1900 */
[----:B------:R-:W-:Y:S01]  /*0570*/  SHF.R.U32.HI R7, RZ, 0x2, R10 ;  /* 0x00000002ff077819 */ /* 0x000fe2000001160a */
[----:B------:R-:W-:Y:S03]  /*0580*/  BSSY.RECONVERGENT B0, `(.L_x_4) ;  /* 0x000001c000007945 */ /* 0x000fe60003800200 */
[----:B------:R-:W-:Y:S01]  /*0590*/  LOP3.LUT R7, R7, R10, RZ, 0x3c, !PT ;  /* 0x0000000a07077212 */ /* 0x000fe200078e3cff */
[----:B------:R-:W-:-:S04]  /*05a0*/  IMAD.SHL.U32 R10, R2, 0x10, RZ ;  /* 0x00000010020a7824 */ /* 0x000fc800078e00ff */
[----:B------:R-:W-:-:S05]  /*05b0*/  IMAD.SHL.U32 R24, R7, 0x2, RZ ;  /* 0x0000000207187824 */ /* 0x000fca00078e00ff */
[----:B------:R-:W-:-:S04]  /*05c0*/  LOP3.LUT R7, R7, R24, R10, 0x96, !PT ;  /* 0x0000001807077212 */ /* 0x000fc800078e960a */
[----:B------:R-:W-:-:S05]  /*05d0*/  LOP3.LUT R7, R7, R2, RZ, 0x3c, !PT ;  /* 0x0000000207077212 */ /* 0x000fca00078e3cff */
[----:B------:R-:W-:-:S05]  /*05e0*/  IMAD.IADD R10, R7, 0x1, R22 ;  /* 0x00000001070a7824 */ /* 0x000fca00078e0216 */
[----:B------:R-:W-:-:S05]  /*05f0*/  I2FP.F32.U32 R27, R10 ;  /* 0x0000000a001b7245 */ /* 0x000fca0000201000 */
[----:B------:R-:W-:Y:S01]  /*0600*/  FFMA R27, R27, R4, 1.1641532182693481445e-10 ;  /* 0x2f0000001b1b7423 */ /* 0x000fe20000000004 */
[----:B--2---:R-:W-:Y:S02]  /*0610*/  ISETP.GT.U32.AND P0, PT, R12, R25, PT ;  /* 0x000000190c00720c */ /* 0x004fe40003f04070 */
[----:B------:R-:W-:Y:S02]  /*0620*/  SHF.R.U32.HI R12, RZ, 0x2, R11 ;  /* 0x00000002ff0c7819 */ /* 0x000fe4000001160b */
[----:B------:R-:W-:Y:S02]  /*0630*/  FSEL R10, R3, 0.20000000298023223877, P0 ;  /* 0x3e4ccccd030a7808 */ /* 0x000fe40000000000 */
[----:B------:R-:W-:Y:S02]  /*0640*/  LOP3.LUT R12, R12, R11, RZ, 0x3c, !PT ;  /* 0x0000000b0c0c7212 */ /* 0x000fe400078e3cff */
[----:B------:R-:W-:Y:S01]  /*0650*/  FSETP.GEU.AND P0, PT, R27, R10, PT ;  /* 0x0000000a1b00720b */ /* 0x000fe20003f0e000 */
[----:B------:R-:W-:-:S02]  /*0660*/  IMAD.SHL.U32 R10, R7, 0x10, RZ ;  /* 0x00000010070a7824 */ /* 0x000fc400078e00ff */
        /* <DEDUP_REMOVED lines=13> */
.L_x_5:
[----:B------:R-:W-:Y:S05]  /*0740*/  BSYNC.RECONVERGENT B0 ;  /* 0x0000000000007941 */ /* 0x000fea0003800200 */
.L_x_4:
        /* <DEDUP_REMOVED lines=11> */
[----:B------:R-:W-:-:S04]  /*0800*/  LOP3.LUT R13, R13, R12, RZ, 0x3c, !PT ;  /* 0x0000000c0d0d7212 */ /* 0x000fc800078e3cff */
[----:B------:R-:W-:-:S04]  /*0810*/  IADD3 R6, PT, PT, R22, 0xb0f8a, R13 ;  /* 0x000b0f8a16067810 */ /* 0x000fc80007ffe00d */
        /* <DEDUP_REMOVED lines=21> */
.L_x_7:
[----:B------:R-:W-:Y:S05]  /*0970*/  BSYNC.RECONVERGENT B0 ;  /* 0x0000000000007941 */ /* 0x000fea0003800200 */
.L_x_6:
        /* <DEDUP_REMOVED lines=15> */
[----:B--2---:R-:W-:-:S04]  /*0a70*/  ISETP.GT.U32.AND P0, PT, R6, R25, PT ;  /* 0x000000190600720c */ /* 0x004fc80003f04070 */
[----:B------:R-:W-:-:S04]  /*0a80*/  FSEL R3, R3, 0.20000000298023223877, P0 ;  /* 0x3e4ccccd03037808 */ /* 0x000fc80000000000 */
[----:B------:R-:W-:-:S13]  /*0a90*/  FSETP.GEU.AND P0, PT, R4, R3, PT ;  /* 0x000000030400720b */ /* 0x000fda0003f0e000 */
[----:B------:R-:W-:Y:S05]  /*0aa0*/  @P0 BRA `(.L_x_9) ;  /* 0x0000000000200947 */ /* 0x000fea0003800000 */
        /* <DEDUP_REMOVED lines=8> */
.L_x_9:
[----:B------:R-:W-:Y:S05]  /*0b30*/  BSYNC.RECONVERGENT B0 ;  /* 0x0000000000007941 */ /* 0x000fea0003800200 */
.L_x_8:
[----:B------:R-:W-:Y:S01]  /*0b40*/  VIADD R22, R22, 0x2c3e28 ;  /* 0x002c3e2816167836 */ /* 0x000fe20000000000 */
[----:B------:R-:W-:Y:S06]  /*0b50*/  BRA.U UP0, `(.L_x_10) ;  /* 0xfffffff500b87547 */ /* 0x000fec000b83ffff */
[----:B------:R-:W-:Y:S02]  /*0b60*/  IMAD.MOV.U32 R21, RZ, RZ, R12 ;  /* 0x000000ffff157224 */ /* 0x000fe400078e000c */
[----:B------:R-:W-:Y:S02]  /*0b70*/  IMAD.MOV.U32 R4, RZ, RZ, R13 ;  /* 0x000000ffff047224 */ /* 0x000fe400078e000d */
[----:B------:R-:W-:Y:S02]  /*0b80*/  IMAD.MOV.U32 R3, RZ, RZ, R10 ;  /* 0x000000ffff037224 */ /* 0x000fe400078e000a */
[----:B------:R-:W-:Y:S02]  /*0b90*/  IMAD.MOV.U32 R2, RZ, RZ, R11 ;  /* 0x000000ffff027224 */ /* 0x000fe400078e000b */
[----:B------:R-:W-:-:S07]  /*0ba0*/  VIADD R6, R22, 0xffe9e0ec ;  /* 0xffe9e0ec16067836 */ /* 0x000fce0000000000 */
.L_x_1:
[----:B------:R-:W-:-:S09]  /*0bb0*/  UISETP.NE.AND UP0, UPT, UR5, URZ, UPT ;  /* 0x000000ff0500728c */ /* 0x000fd2000bf05270 */
[----:B------:R-:W-:Y:S05]  /*0bc0*/  BRA.U !UP0, `(.L_x_0) ;  /* 0x0000000908187547 */ /* 0x000fea000b800000 */
[----:B------:R-:W-:Y:S01]  /*0bd0*/  UISETP.NE.AND UP0, UPT, UR5, 0x1, UPT ;  /* 0x000000010500788c */ /* 0x000fe2000bf05270 */
[----:B-----5:R-:W-:Y:S01]  /*0be0*/  MOV R26, R25 ;  /* 0x00000019001a7202 */ /* 0x020fe20000000f00 */
[----:B------:R-:W-:Y:S02]  /*0bf0*/  IMAD.MOV.U32 R22, RZ, RZ, R7 ;  /* 0x000000ffff167224 */ /* 0x000fe400078e0007 */
[----:B------:R-:W-:Y:S02]  /*0c00*/  IMAD.MOV.U32 R5, RZ, RZ, R2 ;  /* 0x000000ffff057224 */ /* 0x000fe400078e0002 */
[----:B------:R-:W-:-:S03]  /*0c10*/  IMAD.MOV.U32 R12, RZ, RZ, R21 ;  /* 0x000000ffff0c7224 */ /* 0x000fc600078e0015 */
[----:B------:R-:W-:Y:S05]  /*0c20*/  BRA.U !UP0, `(.L_x_11) ;  /* 0x00000005083c7547 */ /* 0x000fea000b800000 */
[----:B------:R-:W-:Y:S01]  /*0c30*/  SHF.R.U32.HI R10, RZ, 0x2, R7 ;  /* 0x00000002ff0a7819 */ /* 0x000fe20000011607 */
[----:B------:R-:W-:Y:S01]  /*0c40*/  IMAD.SHL.U32 R5, R2, 0x10, RZ ;  /* 0x0000001002057824 */ /* 0x000fe200078e00ff */
[----:B------:R-:W0:Y:S02]  /*0c50*/  LDCU.64 UR8, c[0x0][0x380] ;  /* 0x00007000ff0877ac */ /* 0x000e240008000a00 */
[----:B------:R-:W-:-:S05]  /*0c60*/  LOP3.LUT R10, R10, R7, RZ, 0x3c, !PT ;  /* 0x000000070a0a7212 */ /* 0x000fca00078e3cff */
[----:B------:R-:W-:-:S05]  /*0c70*/  IMAD.SHL.U32 R7, R10, 0x2, RZ ;  /* 0x000000020a077824 */ /* 0x000fca00078e00ff */
[----:B------:R-:W-:-:S04]  /*0c80*/  LOP3.LUT R5, R2, R5, R7, 0x96, !PT ;  /* 0x0000000502057212 */ /* 0x000fc800078e9607 */
[----:B------:R-:W-:-:S04]  /*0c90*/  LOP3.LUT R12, R5, R10, RZ, 0x3c, !PT ;  /* 0x0000000a050c7212 */ /* 0x000fc800078e3cff */
[----:B------:R-:W-:-:S05]  /*0ca0*/  IADD3 R20, PT, PT, R6, 0x3c5, R12 ;  /* 0x000003c506147810 */ /* 0x000fca0007ffe00c */
[----:B------:R-:W-:-:S05]  /*0cb0*/  IMAD.SHL.U32 R5, R20, 0x4, RZ ;  /* 0x0000000414057824 */ /* 0x000fca00078e00ff */
[----:B------:R-:W-:-:S04]  /*0cc0*/  LOP3.LUT R5, R5, 0xffc, RZ, 0xc0, !PT ;  /* 0x00000ffc05057812 */ /* 0x000fc800078ec0ff */
[----:B0-----:R-:W-:-:S05]  /*0cd0*/  IADD3 R10, P0, PT, R5, UR8, RZ ;  /* 0x00000008050a7c10 */ /* 0x001fca000ff1e0ff */
[----:B------:R-:W-:-:S05]  /*0ce0*/  IMAD.X R11, RZ, RZ, UR9, P0 ;  /* 0x00000009ff0b7e24 */ /* 0x000fca00080e06ff */
[----:B------:R-:W2:Y:S01]  /*0cf0*/  LDG.E R5, desc[UR6][R10.64] ;  /* 0x000000060a057981 */ /* 0x000ea2000c1e1900 */
[----:B------:R-:W-:Y:S01]  /*0d00*/  SHF.R.U32.HI R22, RZ, 0x2, R21 ;  /* 0x00000002ff167819 */ /* 0x000fe20000011615 */
[----:B------:R-:W-:Y:S01]  /*0d10*/  IMAD.SHL.U32 R7, R12, 0x10, RZ ;  /* 0x000000100c077824 */ /* 0x000fe200078e00ff */
[----:B------:R-:W-:Y:S01]  /*0d20*/  BSSY.RECONVERGENT B0, `(.L_x_12) ;  /* 0x000001d000007945 */ /* 0x000fe20003800200 */
[----:B------:R-:W-:Y:S01]  /*0d30*/  IMAD.MOV.U32 R24, RZ, RZ, 0x3f4ccccd ;  /* 0x3f4ccccdff187424 */ /* 0x000fe200078e00ff */
[----:B------:R-:W-:Y:S02]  /*0d40*/  LOP3.LUT R22, R22, R21, RZ, 0x3c, !PT ;  /* 0x0000001516167212 */ /* 0x000fe400078e3cff */
[----:B------:R-:W-:-:S03]  /*0d50*/  SHF.R.U32.HI R21, RZ, 0x2, R4 ;  /* 0x00000002ff157819 */ /* 0x000fc60000011604 */
[----:B------:R-:W-:Y:S01]  /*0d60*/  IMAD.SHL.U32 R13, R22, 0x2, RZ ;  /* 0x00000002160d7824 */ /* 0x000fe200078e00ff */
[----:B------:R-:W-:-:S04]  /*0d70*/  LOP3.LUT R21, R21, R4, RZ, 0x3c, !PT ;  /* 0x0000000415157212 */ /* 0x000fc800078e3cff */
[----:B------:R-:W-:Y:S01]  /*0d80*/  LOP3.LUT R13, R22, R13, R7, 0x96, !PT ;  /* 0x0000000d160d7212 */ /* 0x000fe200078e9607 */
[----:B------:R-:W-:Y:S02]  /*0d90*/  IMAD.MOV.U32 R22, RZ, RZ, 0x2f800000 ;  /* 0x2f800000ff167424 */ /* 0x000fe400078e00ff */
[----:B------:R-:W-:Y:S01]  /*0da0*/  IMAD.SHL.U32 R4, R21, 0x2, RZ ;  /* 0x0000000215047824 */ /* 0x000fe200078e00ff */
[----:B------:R-:W-:-:S04]  /*0db0*/  LOP3.LUT R13, R13, R12, RZ, 0x3c, !PT ;  /* 0x0000000c0d0d7212 */ /* 0x000fc800078e3cff */
[----:B------:R-:W-:-:S04]  /*0dc0*/  IADD3 R7, PT, PT, R6, 0xb0f8a, R13 ;  /* 0x000b0f8a06077810 */ /* 0x000fc80007ffe00d */
[----:B------:R-:W-:-:S05]  /*0dd0*/  I2FP.F32.U32 R7, R7 ;  /* 0x0000000700077245 */ /* 0x000fca0000201000 */
[----:B------:R-:W-:Y:S01]  /*0de0*/  FFMA R28, R7, R22, 1.1641532182693481445e-10 ;  /* 0x2f000000071c7423 */ /* 0x000fe20000000016 */
[----:B--2---:R-:W-:-:S04]  /*0df0*/  ISETP.GT.U32.AND P0, PT, R5, R26, PT ;  /* 0x0000001a0500720c */ /* 0x004fc80003f04070 */
[----:B------:R-:W-:-:S04]  /*0e00*/  FSEL R5, R24, 0.20000000298023223877, P0 ;  /* 0x3e4ccccd18057808 */ /* 0x000fc80000000000 */
[----:B------:R-:W-:Y:S01]  /*0e10*/  FSETP.GEU.AND P0, PT, R28, R5, PT ;  /* 0x000000051c00720b */ /* 0x000fe20003f0e000 */
[----:B------:R-:W-:-:S05]  /*0e20*/  IMAD.SHL.U32 R5, R13, 0x10, RZ ;  /* 0x000000100d057824 */ /* 0x000fca00078e00ff */
[----:B------:R-:W-:-:S04]  /*0e30*/  LOP3.LUT R4, R13, R5, R4, 0x96, !PT ;  /* 0x000000050d047212 */ /* 0x000fc800078e9604 */
[----:B------:R-:W-:-:S04]  /*0e40*/  LOP3.LUT R25, R4, R21, RZ, 0x3c, !PT ;  /* 0x0000001504197212 */ /* 0x000fc800078e3cff */
[----:B------:R-:W-:Y:S01]  /*0e50*/  IADD3 R7, PT, PT, R6, 0x34f, R25 ;  /* 0x0000034f06077810 */ /* 0x000fe20007ffe019 */
        /* <DEDUP_REMOVED lines=9> */
.L_x_13:
[----:B------:R-:W-:Y:S05]  /*0ef0*/  BSYNC.RECONVERGENT B0 ;  /* 0x0000000000007941 */ /* 0x000fea0003800200 */
.L_x_12:
[----:B------:R-:W-:-:S05]  /*0f00*/  IMAD.SHL.U32 R4, R7, 0x4, RZ ;  /* 0x0000000407047824 */ /* 0x000fca00078e00ff */
[----:B------:R-:W-:-:S04]  /*0f10*/  LOP3.LUT R4, R4, 0xffc, RZ, 0xc0, !PT ;  /* 0x00000ffc04047812 */ /* 0x000fc800078ec0ff */
[----:B------:R-:W-:-:S05]  /*0f20*/  IADD3 R20, P0, PT, R4, UR8, RZ ;  /* 0x0000000804147c10 */ /* 0x000fca000ff1e0ff */
[----:B------:R-:W-:-:S05]  /*0f30*/  IMAD.X R21, RZ, RZ, UR9, P0 ;  /* 0x00000009ff157e24 */ /* 0x000fca00080e06ff */
[----:B------:R-:W2:Y:S01]  /*0f40*/  LDG.E R11, desc[UR6][R20.64] ;  /* 0x00000006140b7981 */ /* 0x000ea2000c1e1900 */
[----:B------:R-:W-:Y:S01]  /*0f50*/  SHF.R.U32.HI R4, RZ, 0x2, R3 ;  /* 0x00000002ff047819 */ /* 0x000fe20000011603 */
[----:B------:R-:W-:Y:S01]  /*0f60*/  VIADD R6, R6, 0x161f14 ;  /* 0x00161f1406067836 */ /* 0x000fe20000000000 */
[----:B------:R-:W-:Y:S01]  /*0f70*/  BSSY.RECONVERGENT B0, `(.L_x_11) ;  /* 0x000001a000007945 */ /* 0x000fe20003800200 */
[----:B------:R-:W-:Y:S02]  /*0f80*/  MOV R10, R25 ;  /* 0x00000019000a7202 */ /* 0x000fe40000000f00 */
[----:B------:R-:W-:Y:S01]  /*0f90*/  LOP3.LUT R4, R4, R3, RZ, 0x3c, !PT ;  /* 0x0000000304047212 */ /* 0x000fe200078e3cff */
[----:B------:R-:W-:-:S04]  /*0fa0*/  IMAD.SHL.U32 R3, R25, 0x10, RZ ;  /* 0x0000001019037824 */ /* 0x000fc800078e00ff */
[----:B------:R-:W-:-:S05]  /*0fb0*/  IMAD.SHL.U32 R5, R4, 0x2, RZ ;  /* 0x0000000204057824 */ /* 0x000fca00078e00ff */
[----:B------:R-:W-:-:S04]  /*0fc0*/  LOP3.LUT R4, R4, R5, R3, 0x96, !PT ;  /* 0x0000000504047212 */ /* 0x000fc800078e9603 */
[----:B------:R-:W-:Y:S01]  /*0fd0*/  LOP3.LUT R5, R4, R25, RZ, 0x3c, !PT ;  /* 0x0000001904057212 */ /* 0x000fe200078e3cff */
[----:B------:R-:W-:-:S04]  /*0fe0*/  IMAD.MOV.U32 R4, RZ, RZ, R13 ;  /* 0x000000ffff047224 */ /* 0x000fc800078e000d */
[----:B------:R-:W-:-:S05]  /*0ff0*/  IMAD.IADD R3, R6, 0x1, R5 ;  /* 0x0000000106037824 */ /* 0x000fca00078e0205 */
[----:B------:R-:W-:-:S05]  /*1000*/  I2FP.F32.U32 R3, R3 ;  /* 0x0000000300037245 */ /* 0x000fca0000201000 */
[----:B------:R-:W-:Y:S01]  /*1010*/  FFMA R3, R3, R22, 1.1641532182693481445e-10 ;  /* 0x2f00000003037423 */ /* 0x000fe20000000016 */
[----:B------:R-:W-:Y:S01]  /*1020*/  IMAD.MOV.U32 R22, RZ, RZ, R2 ;  /* 0x000000ffff167224 */ /* 0x000fe200078e0002 */
[----:B--2---:R-:W-:Y:S01]  /*1030*/  ISETP.GT.U32.AND P0, PT, R11, R26, PT ;  /* 0x0000001a0b00720c */ /* 0x004fe20003f04070 */
[----:B------:R-:W-:-:S03]  /*1040*/  IMAD.MOV.U32 R11, RZ, RZ, R5 ;  /* 0x000000ffff0b7224 */ /* 0x000fc600078e0005 */
[----:B------:R-:W-:-:S04]  /*1050*/  FSEL R24, R24, 0.20000000298023223877, P0 ;  /* 0x3e4ccccd18187808 */ /* 0x000fc80000000000 */
[----:B------:R-:W-:Y:S01]  /*1060*/  FSETP.GEU.AND P0, PT, R3, R24, PT ;  /* 0x000000180300720b */ /* 0x000fe20003f0e000 */
[----:B------:R-:W-:-:S12]  /*1070*/  IMAD.MOV.U32 R3, RZ, RZ, R25 ;  /* 0x000000ffff037224 */ /* 0x000fd800078e0019 */
        /* <DEDUP_REMOVED lines=9> */
.L_x_14:
[----:B------:R-:W-:Y:S05]  /*1110*/  BSYNC.RECONVERGENT B0 ;  /* 0x0000000000007941 */ /* 0x000fea0003800200 */
.L_x_11:
[----:B------:R-:W0:Y:S01]  /*1120*/  LDCU UR4, c[0x0][0x398] ;  /* 0x00007300ff0477ac */ /* 0x000e220008000800 */
[----:B------:R-:W-:Y:S01]  /*1130*/  IMAD.MOV.U32 R7, RZ, RZ, R2 ;  /* 0x000000ffff077224 */ /* 0x000fe200078e0002 */
[----:B0-----:R-:W-:-:S04]  /*1140*/  ULOP3.LUT UR4, UR4, 0x1, URZ, 0xc0, !UPT ;  /* 0x0000000104047892 */ /* 0x001fc8000f8ec0ff */
[----:B------:R-:W-:-:S09]  /*1150*/  UISETP.NE.U32.AND UP0, UPT, UR4, 0x1, UPT ;  /* 0x000000010400788c */ /* 0x000fd2000bf05070 */
[----:B------:R-:W-:Y:S05]  /*1160*/  BRA.U UP0, `(.L_x_0) ;  /* 0x0000000100b07547 */ /* 0x000fea000b800000 */
        /* <DEDUP_REMOVED lines=14> */
[----:B------:R-:W-:Y:S01]  /*1250*/  VIADD R6, R6, 0xb0f8a ;  /* 0x000b0f8a06067836 */ /* 0x000fe20000000000 */
[----:B------:R-:W-:Y:S02]  /*1260*/  BSSY.RECONVERGENT B0, `(.L_x_0) ;  /* 0x000001c000007945 */ /* 0x000fe40003800200 */
[----:B------:R-:W-:Y:S01]  /*1270*/  LOP3.LUT R11, R11, R12, RZ, 0x3c, !PT ;  /* 0x0000000c0b0b7212 */ /* 0x000fe200078e3cff */
[----:B------:R-:W-:-:S04]  /*1280*/  IMAD.SHL.U32 R12, R10, 0x10, RZ ;  /* 0x000000100a0c7824 */ /* 0x000fc800078e00ff */
[----:B------:R-:W-:-:S05]  /*1290*/  IMAD.SHL.U32 R13, R11, 0x2, RZ ;  /* 0x000000020b0d7824 */ /* 0x000fca00078e00ff */
[----:B------:R-:W-:Y:S01]  /*12a0*/  LOP3.LUT R11, R11, R13, R12, 0x96, !PT ;  /* 0x0000000d0b0b7212 */ /* 0x000fe200078e960c */
[----:B------:R-:W-:-:S03]  /*12b0*/  IMAD.MOV.U32 R13, RZ, RZ, 0x2f800000 ;  /* 0x2f800000ff0d7424 */ /* 0x000fc600078e00ff */
[----:B------:R-:W-:-:S05]  /*12c0*/  LOP3.LUT R11, R11, R10, RZ, 0x3c, !PT ;  /* 0x0000000a0b0b7212 */ /* 0x000fca00078e3cff */
[----:B------:R-:W-:-:S05]  /*12d0*/  IMAD.IADD R12, R11, 0x1, R6 ;  /* 0x000000010b0c7824 */ /* 0x000fca00078e0206 */
[----:B------:R-:W-:-:S05]  /*12e0*/  I2FP.F32.U32 R12, R12 ;  /* 0x0000000c000c7245 */ /* 0x000fca0000201000 */
[----:B------:R-:W-:Y:S01]  /*12f0*/  FFMA R12, R12, R13, 1.1641532182693481445e-10 ;  /* 0x2f0000000c0c7423 */ /* 0x000fe2000000000d */
[----:B------:R-:W-:Y:S01]  /*1300*/  IMAD.MOV.U32 R13, RZ, RZ, R5 ;  /* 0x000000ffff0d7224 */ /* 0x000fe200078e0005 */
[----:B--2---:R-:W-:Y:S01]  /*1310*/  ISETP.GT.U32.AND P0, PT, R7, R26, PT ;  /* 0x0000001a0700720c */ /* 0x004fe20003f04070 */
[----:B------:R-:W-:-:S05]  /*1320*/  IMAD.MOV.U32 R7, RZ, RZ, 0x3f4ccccd ;  /* 0x3f4ccccdff077424 */ /* 0x000fca00078e00ff */
[----:B------:R-:W-:-:S04]  /*1330*/  FSEL R7, R7, 0.20000000298023223877, P0 ;  /* 0x3e4ccccd07077808 */ /* 0x000fc80000000000 */
[----:B------:R-:W-:Y:S01]  /*1340*/  FSETP.GEU.AND P0, PT, R12, R7, PT ;  /* 0x000000070c00720b */ /* 0x000fe20003f0e000 */
[----:B------:R-:W-:Y:S02]  /*1350*/  IMAD.MOV.U32 R7, RZ, RZ, R4 ;  /* 0x000000ffff077224 */ /* 0x000fe400078e0004 */
[----:B------:R-:W-:-:S10]  /*1360*/  IMAD.MOV.U32 R12, RZ, RZ, R3 ;  /* 0x000000ffff0c7224 */ /* 0x000fd400078e0003 */
[----:B------:R-:W-:Y:S05]  /*1370*/  @P0 BRA `(.L_x_15) ;  /* 0x0000000000280947 */ /* 0x000fea0003800000 */
[----:B------:R-:W0:Y:S01]  /*1380*/  LDC.64 R12, c[0x0][0x380] ;  /* 0x0000e000ff0c7b82 */ /* 0x000e220000000a00 */
[----:B------:R-:W-:Y:S02]  /*1390*/  IMAD.MOV.U32 R27, RZ, RZ, -0x1 ;  /* 0xffffffffff1b7424 */ /* 0x000fe400078e00ff */
[----:B------:R-:W-:Y:S02]  /*13a0*/  IMAD.MOV.U32 R29, RZ, RZ, 0x1 ;  /* 0x00000001ff1d7424 */ /* 0x000fe400078e00ff */
[----:B0-----:R-:W-:-:S05]  /*13b0*/  IMAD.WIDE.U32 R24, R23, 0x4, R12 ;  /* 0x0000000417187825 */ /* 0x001fca00078e000c */
[----:B------:R0:W-:Y:S04]  /*13c0*/  REDG.E.ADD.STRONG.GPU desc[UR6][R24.64], R27 ;  /* 0x0000001b1800798e */ /* 0x0001e8000c12e106 */
[----:B------:R0:W-:Y:S01]  /*13d0*/  REDG.E.ADD.STRONG.GPU desc[UR6][R20.64], R29 ;  /* 0x0000001d1400798e */ /* 0x0001e2000c12e106 */
[----:B------:R-:W-:Y:S01]  /*13e0*/  LOP3.LUT R23, R2, 0x3ff, RZ, 0xc0, !PT ;  /* 0x000003ff02177812 */ /* 0x000fe200078ec0ff */
[----:B------:R-:W-:Y:S02]  /*13f0*/  IMAD.MOV.U32 R13, RZ, RZ, R5 ;  /* 0x000000ffff0d7224 */ /* 0x000fe400078e0005 */
[----:B------:R-:W-:Y:S02]  /*1400*/  IMAD.MOV.U32 R12, RZ, RZ, R3 ;  /* 0x000000ffff0c7224 */ /* 0x000fe400078e0003 */
[----:B------:R-:W-:-:S07]  /*1410*/  IMAD.MOV.U32 R7, RZ, RZ, R4 ;  /* 0x000000ffff077224 */ /* 0x000fce00078e0004 */
.L_x_15:
[----:B------:R-:W-:Y:S05]  /*1420*/  BSYNC.RECONVERGENT B0 ;  /* 0x0000000000007941 */ /* 0x000fea0003800200 */
.L_x_0:
[----:B-----5:R-:W-:Y:S04]  /*1430*/  STG.E desc[UR6][R16.64], R23 ;  /* 0x0000001710007986 */ /* 0x020fe8000c101906 */
[----:B------:R-:W-:Y:S04]  /*1440*/  STG.E.64 desc[UR6][R18.64], R6 ;  /* 0x0000000612007986 */ /* 0x000fe8000c101b06 */
[----:B------:R-:W-:Y:S04]  /*1450*/  STG.E.64 desc[UR6][R18.64+0x8], R12 ;  /* 0x0000080c12007986 */ /* 0x000fe8000c101b06 */
[----:B------:R-:W-:Y:S04]  /*1460*/  STG.E.64 desc[UR6][R18.64+0x10], R10 ;  /* 0x0000100a12007986 */ /* 0x000fe8000c101b06 */
[----:B------:R-:W-:Y:S04]  /*1470*/  STG.E.64 desc[UR6][R18.64+0x18], R8 ;  /* 0x0000180812007986 */ /* 0x000fe8000c101b06 */
[----:B------:R-:W-:Y:S04]  /*1480*/  STG.E.64 desc[UR6][R18.64+0x28], R14 ;  /* 0x0000280e12007986 */ /* 0x000fe8000c101b06 */
[----:B------:R-:W-:Y:S01]  /*1490*/  STG.E desc[UR6][R18.64+0x20], R0 ;  /* 0x0000200012007986 */ /* 0x000fe2000c101906 */
[----:B------:R-:W-:Y:S05]  /*14a0*/  EXIT ;  /* 0x000000000000794d */ /* 0x000fea0003800000 */
.L_x_16:
[----:B------:R-:W-:-:S00]  /*14b0*/  BRA `(.L_x_16) ;  /* 0xfffffffc00fc7947 */ /* 0x000fc0000383ffff */
[----:B------:R-:W-:-:S00]  /*14c0*/  NOP ;  /* 0x0000000000007918 */ /* 0x000fc00000000000 */
        /* <DEDUP_REMOVED lines=11> */
.L_x_26:


//--------------------- .text._Z4initPjS_P17curandStateXORWOWm --------------------------
	.section	.text._Z4initPjS_P17curandStateXORWOWm,"ax",@progbits
	.align	128
        .global         _Z4initPjS_P17curandStateXORWOWm
        .type           _Z4initPjS_P17curandStateXORWOWm,@function
        .size           _Z4initPjS_P17curandStateXORWOWm,(.L_x_27 - _Z4initPjS_P17curandStateXORWOWm)
        .other          _Z4initPjS_P17curandStateXORWOWm,@"STO_CUDA_ENTRY STV_DEFAULT"
_Z4initPjS_P17curandStateXORWOWm:
.text._Z4initPjS_P17curandStateXORWOWm:
        /* <DEDUP_REMOVED lines=9> */
[----:B------:R-:W-:Y:S01]  /*0090*/  ISETP.NE.AND P0, PT, R0, RZ, PT ;  /* 0x000000ff0000720c */ /* 0x000fe20003f05270 */
[----:B------:R-:W-:Y:S05]  /*00a0*/  BSSY.RECONVERGENT B0, `(.L_x_17) ;  /* 0x00000e7000007945 */ /* 0x000fea0003800200 */
[----:B------:R-:W2:Y:S01]  /*00b0*/  LDC.64 R8, c[0x0][0x390] ;  /* 0x0000e400ff087b82 */ /* 0x000ea20000000a00 */
[----:B0-----:R-:W-:Y:S02]  /*00c0*/  LOP3.LUT R2, R2, 0xaad26b49, RZ, 0x3c, !PT ;  /* 0xaad26b4902027812 */ /* 0x001fe400078e3cff */
[----:B------:R-:W-:-:S03]  /*00d0*/  LOP3.LUT R4, R3, 0xf7dcefdd, RZ, 0x3c, !PT ;  /* 0xf7dcefdd03047812 */ /* 0x000fc600078e3cff */
[----:B------:R-:W-:Y:S02]  /*00e0*/  IMAD R3, R2, 0x4182bed5, RZ ;  /* 0x4182bed502037824 */ /* 0x000fe400078e02ff */
[----:B------:R-:W-:Y:S02]  /*00f0*/  IMAD R4, R4, -0x658354e5, RZ ;  /* 0x9a7cab1b04047824 */ /* 0x000fe400078e02ff */
[C---:B------:R-:W-:Y:S02]  /*0100*/  VIADD R7, R3.reuse, 0x75bcd15 ;  /* 0x075bcd1503077836 */ /* 0x040fe40000000000 */
[C---:B------:R-:W-:Y:S01]  /*0110*/  IMAD.IADD R6, R3.reuse, 0x1, R4 ;  /* 0x0000000103067824 */ /* 0x040fe200078e0204 */
[C---:B------:R-:W-:Y:S01]  /*0120*/  LOP3.LUT R2, R4.reuse, 0x5491333, RZ, 0x3c, !PT ;  /* 0x0549133304027812 */ /* 0x040fe200078e3cff */
[----:B------:R-:W-:Y:S01]  /*0130*/  VIADD R5, R4, 0x1f123bb5 ;  /* 0x1f123bb504057836 */ /* 0x000fe20000000000 */
[----:B------:R-:W-:Y:S01]  /*0140*/  LOP3.LUT R4, R3, 0x159a55e5, RZ, 0x3c, !PT ;  /* 0x159a55e503047812 */ /* 0x000fe200078e3cff */
[----:B--2---:R-:W-:-:S04]  /*0150*/  IMAD.WIDE.U32 R8, R0, 0x30, R8 ;  /* 0x0000003000087825 */ /* 0x004fc800078e0008 */
[----:B------:R-:W-:Y:S01]  /*0160*/  VIADD R3, R3, 0x583f19 ;  /* 0x00583f1903037836 */ /* 0x000fe20000000000 */
[----:B-1----:R0:W-:Y:S01]  /*0170*/  STG.E.64 desc[UR4][R8.64+0x8], R4 ;  /* 0x0000080408007986 */ /* 0x0021e2000c101b04 */
[----:B------:R-:W-:-:S03]  /*0180*/  VIADD R6, R6, 0x64f0c9 ;  /* 0x0064f0c906067836 */ /* 0x000fc60000000000 */
[----:B------:R0:W-:Y:S04]  /*0190*/  STG.E.64 desc[UR4][R8.64+0x10], R2 ;  /* 0x0000100208007986 */ /* 0x0001e8000c101b04 */
[----:B------:R0:W-:Y:S01]  /*01a0*/  STG.E.64 desc[UR4][R8.64], R6 ;  /* 0x0000000608007986 */ /* 0x0001e2000c101b04 */
[----:B------:R-:W-:Y:S05]  /*01b0*/  @!P0 BRA `(.L_x_18) ;  /* 0x0000000c00548947 */ /* 0x000fea0003800000 */
[----:B0-----:R-:W-:Y:S02]  /*01c0*/  IMAD.MOV.U32 R6, RZ, RZ, RZ ;  /* 0x000000ffff067224 */ /* 0x001fe400078e00ff */
[----:B------:R-:W-:Y:S02]  /*01d0*/  IMAD.MOV.U32 R12, RZ, RZ, R0 ;  /* 0x000000ffff0c7224 */ /* 0x000fe400078e0000 */
[----:B------:R-:W-:-:S07]  /*01e0*/  IMAD.MOV.U32 R13, RZ, RZ, RZ ;  /* 0x000000ffff0d7224 */ /* 0x000fce00078e00ff */
.L_x_24:
[----:B------:R-:W-:Y:S01]  /*01f0*/  LOP3.LUT R8, R12, 0x3, RZ, 0xc0, !PT ;  /* 0x000000030c087812 */ /* 0x000fe200078ec0ff */
[----:B------:R-:W-:Y:S03]  /*0200*/  BSSY.RECONVERGENT B1, `(.L_x_19) ;  /* 0x00000ca000017945 */ /* 0x000fe60003800200 */
[----:B------:R-:W-:-:S04]  /*0210*/  ISETP.NE.U32.AND P0, PT, R8, RZ, PT ;  /* 0x000000ff0800720c */ /* 0x000fc80003f05070 */
[----:B------:R-:W-:-:S13]  /*0220*/  ISETP.NE.AND.EX P0, PT, RZ, RZ, PT, P0 ;  /* 0x000000ffff00720c */ /* 0x000fda0003f05300 */
[----:B0-----:R-:W-:Y:S05]  /*0230*/  @!P0 BRA `(.L_x_20) ;  /* 0x0000000c00188947 */ /* 0x001fea0003800000 */
[----:B------:R-:W0:Y:S01]  /*0240*/  LDC.64 R8, c[0x4][RZ] ;  /* 0x01000000ff087b82 */ /* 0x000e220000000a00 */
[----:B------:R-:W-:Y:S02]  /*0250*/  IMAD.MOV.U32 R14, RZ, RZ, RZ ;  /* 0x000000ffff0e7224 */ /* 0x000fe400078e00ff */
[----:B0-----:R-:W-:-:S07]  /*0260*/  IMAD.WIDE.U32 R8, R6, 0xc80, R8 ;  /* 0x00000c8006087825 */ /* 0x001fce00078e0008 */
.L_x_23:
[----:B------:R-:W-:Y:S01]  /*0270*/  IMAD.MOV.U32 R15, RZ, RZ, RZ ;  /* 0x000000ffff0f7224 */ /* 0x000fe200078e00ff */
[----:B0-----:R-:W-:Y:S02]  /*0280*/  CS2R R2, SRZ ;  /* 0x0000000000027805 */ /* 0x001fe4000001ff00 */
[----:B------:R-:W-:Y:S01]  /*0290*/  CS2R R4, SRZ ;  /* 0x0000000000047805 */ /* 0x000fe2000001ff00 */
[----:B------:R-:W-:-:S07]  /*02a0*/  IMAD.MOV.U32 R7, RZ, RZ, RZ ;  /* 0x000000ffff077224 */ /* 0x000fce00078e00ff */
.L_x_22:
[----:B------:R-:W0:Y:S02]  /*02b0*/  LDC.64 R10, c[0x0][0x390] ;  /* 0x0000e400ff0a7b82 */ /* 0x000e240000000a00 */
[----:B0-----:R-:W-:-:S04]  /*02c0*/  IMAD.WIDE.U32 R10, R0, 0x30, R10 ;  /* 0x00000030000a7825 */ /* 0x001fc800078e000a */
[----:B------:R-:W-:-:S05]  /*02d0*/  IMAD.WIDE.U32 R10, R15, 0x4, R10 ;  /* 0x000000040f0a7825 */ /* 0x000fca00078e000a */
[----:B------:R0:W5:Y:S01]  /*02e0*/  LDG.E R16, desc[UR4][R10.64+0x4] ;  /* 0x000004040a107981 */ /* 0x000162000c1e1900 */
[----:B------:R-:W-:-:S07]  /*02f0*/  IMAD.MOV.U32 R17, RZ, RZ, RZ ;  /* 0x000000ffff117224 */ /* 0x000fce00078e00ff */
.L_x_21:
[----:B-----5:R-:W-:Y:S01]  /*0300*/  SHF.R.U32.HI R23, RZ, R17, R16 ;  /* 0x00000011ff177219 */ /* 0x020fe20000011610 */
[----:B0-----:R-:W-:-:S03]  /*0310*/  IMAD.SHL.U32 R10, R15, 0x20, RZ ;  /* 0x000000200f0a7824 */ /* 0x001fc600078e00ff */
[----:B------:R-:W-:Y:S01]  /*0320*/  LOP3.LUT R11, R23, 0x1, RZ, 0xc0, !PT ;  /* 0x00000001170b7812 */ /* 0x000fe200078ec0ff */
[----:B------:R-:W-:-:S03]  /*0330*/  IMAD.IADD R10, R10, 0x1, R17 ;  /* 0x000000010a0a7824 */ /* 0x000fc600078e0211 */
[----:B------:R-:W-:Y:S01]  /*0340*/  ISETP.NE.U32.AND P0, PT, R11, 0x1, PT ;  /* 0x000000010b00780c */ /* 0x000fe20003f05070 */
[----:B------:R-:W-:-:S03]  /*0350*/  IMAD R11, R10, 0x5, RZ ;  /* 0x000000050a0b7824 */ /* 0x000fc600078e02ff */
[----:B------:R-:W-:Y:S01]  /*0360*/  R2P PR, R23, 0x7e ;  /* 0x0000007e17007804 */ /* 0x000fe20000000000 */
[----:B------:R-:W-:-:S08]  /*0370*/  IMAD.WIDE.U32 R10, R11, 0x4, R8 ;  /* 0x000000040b0a7825 */ /* 0x000fd000078e0008 */
[----:B------:R-:W2:Y:S04]  /*0380*/  @!P0 LDG.E R20, desc[UR4][R10.64+0x10] ;  /* 0x000010040a148981 */ /* 0x000ea8000c1e1900 */
[----:B------:R-:W3:Y:S04]  /*0390*/  @P1 LDG.E R22, desc[UR4][R10.64+0x24] ;  /* 0x000024040a161981 */ /* 0x000ee8000c1e1900 */
[----:B------:R-:W4:Y:S04]  /*03a0*/  @P2 LDG.E R24, desc[UR4][R10.64+0x38] ;  /* 0x000038040a182981 */ /* 0x000f28000c1e1900 */
[----:B------:R-:W4:Y:S04]  /*03b0*/  @P3 LDG.E R26, desc[UR4][R10.64+0x4c] ;  /* 0x00004c040a1a3981 */ /* 0x000f28000c1e1900 */
[----:B------:R-:W4:Y:S04]  /*03c0*/  @P4 LDG.E R28, desc[UR4][R10.64+0x60] ;  /* 0x000060040a1c4981 */ /* 0x000f28000c1e1900 */
[----:B------:R-:W4:Y:S04]  /*03d0*/  @!P0 LDG.E R18, desc[UR4][R10.64] ;  /* 0x000000040a128981 */ /* 0x000f28000c1e1900 */
[----:B------:R-:W4:Y:S04]  /*03e0*/  @!P0 LDG.E R19, desc[UR4][R10.64+0x4] ;  /* 0x000004040a138981 */ /* 0x000f28000c1e1900 */
[----:B------:R-:W4:Y:S04]  /*03f0*/  @P5 LDG.E R21, desc[UR4][R10.64+0x74] ;  /* 0x000074040a155981 */ /* 0x000f28000c1e1900 */
[----:B------:R-:W4:Y:S04]  /*0400*/  @P1 LDG.E R25, desc[UR4][R10.64+0x20] ;  /* 0x000020040a191981 */ /* 0x000f28000c1e1900 */
[----:B------:R-:W4:Y:S01]  /*0410*/  @P3 LDG.E R27, desc[UR4][R10.64+0x48] ;  /* 0x000048040a1b3981 */ /* 0x000f22000c1e1900 */
[----:B--2---:R-:W-:-:S03]  /*0420*/  @!P0 LOP3.LUT R3, R3, R20, RZ, 0x3c, !PT ;  /* 0x0000001403038212 */ /* 0x004fc600078e3cff */
[----:B------:R-:W2:Y:S01]  /*0430*/  @P1 LDG.E R20, desc[UR4][R10.64+0x14] ;  /* 0x000014040a141981 */ /* 0x000ea2000c1e1900 */
[----:B---3--:R-:W-:-:S03]  /*0440*/  @P1 LOP3.LUT R3, R3, R22, RZ, 0x3c, !PT ;  /* 0x0000001603031212 */ /* 0x008fc600078e3cff */
[----:B------:R-:W3:Y:S01]  /*0450*/  @P1 LDG.E R22, desc[UR4][R10.64+0x1c] ;  /* 0x00001c040a161981 */ /* 0x000ee2000c1e1900 */
[----:B----4-:R-:W-:-:S03]  /*0460*/  @P2 LOP3.LUT R3, R3, R24, RZ, 0x3c, !PT ;  /* 0x0000001803032212 */ /* 0x010fc600078e3cff */
[----:B------:R-:W4:Y:S01]  /*0470*/  @P2 LDG.E R24, desc[UR4][R10.64+0x28] ;  /* 0x000028040a182981 */ /* 0x000f22000c1e1900 */
[----:B------:R-:W-:-:S03]  /*0480*/  @P3 LOP3.LUT R3, R3, R26, RZ, 0x3c, !PT ;  /* 0x0000001a03033212 */ /* 0x000fc600078e3cff */
[----:B------:R-:W3:Y:S01]  /*0490*/  @P6 LDG.E R26, desc[UR4][R10.64+0x88] ;  /* 0x000088040a1a6981 */ /* 0x000ee2000c1e1900 */
[----:B------:R-:W-:Y:S02]  /*04a0*/  @P4 LOP3.LUT R3, R3, R28, RZ, 0x3c, !PT ;  /* 0x0000001c03034212 */ /* 0x000fe400078e3cff */
[----:B------:R-:W-:Y:S02]  /*04b0*/  @!P0 LOP3.LUT R7, R7, R18, RZ, 0x3c, !PT ;  /* 0x0000001207078212 */ /* 0x000fe400078e3cff */
[----:B------:R-:W3:Y:S01]  /*04c0*/  @!P0 LDG.E R18, desc[UR4][R10.64+0x8] ;  /* 0x000008040a128981 */ /* 0x000ee2000c1e1900 */
[----:B------:R-:W-:-:S03]  /*04d0*/  @!P0 LOP3.LUT R4, R4, R19, RZ, 0x3c, !PT ;  /* 0x0000001304048212 */ /* 0x000fc600078e3cff */
[----:B------:R-:W3:Y:S01]  /*04e0*/  @!P0 LDG.E R19, desc[UR4][R10.64+0xc] ;  /* 0x00000c040a138981 */ /* 0x000ee2000c1e1900 */
[----:B------:R-:W-:-:S03]  /*04f0*/  @P5 LOP3.LUT R3, R3, R21, RZ, 0x3c, !PT ;  /* 0x0000001503035212 */ /* 0x000fc600078e3cff */
[----:B------:R-:W3:Y:S01]  /*0500*/  @P1 LDG.E R21, desc[UR4][R10.64+0x18] ;  /* 0x000018040a151981 */ /* 0x000ee2000c1e1900 */
[----:B--2---:R-:W-:-:S03]  /*0510*/  @P1 LOP3.LUT R7, R7, R20, RZ, 0x3c, !PT ;  /* 0x0000001407071212 */ /* 0x004fc600078e3cff */
[----:B------:R-:W2:Y:S01]  /*0520*/  @P3 LDG.E R20, desc[UR4][R10.64+0x3c] ;  /* 0x00003c040a143981 */ /* 0x000ea2000c1e1900 */
[----:B----4-:R-:W-:-:S03]  /*0530*/  @P2 LOP3.LUT R7, R7, R24, RZ, 0x3c, !PT ;  /* 0x0000001807072212 */ /* 0x010fc600078e3cff */
[----:B------:R-:W4:Y:S01]  /*0540*/  @P4 LDG.E R24, desc[UR4][R10.64+0x50] ;  /* 0x000050040a184981 */ /* 0x000f22000c1e1900 */
[----:B---3--:R-:W-:-:S03]  /*0550*/  @!P0 LOP3.LUT R5, R5, R18, RZ, 0x3c, !PT ;  /* 0x0000001205058212 */ /* 0x008fc600078e3cff */
[----:B------:R-:W3:Y:S01]  /*0560*/  @P2 LDG.E R18, desc[UR4][R10.64+0x30] ;  /* 0x000030040a122981 */ /* 0x000ee2000c1e1900 */
[----:B------:R-:W-:-:S03]  /*0570*/  @!P0 LOP3.LUT R2, R2, R19, RZ, 0x3c, !PT ;  /* 0x0000001302028212 */ /* 0x000fc600078e3cff */
[----:B------:R-:W3:Y:S01]  /*0580*/  @P2 LDG.E R19, desc[UR4][R10.64+0x2c] ;  /* 0x00002c040a132981 */ /* 0x000ee2000c1e1900 */
[----:B------:R-:W-:-:S03]  /*0590*/  @P1 LOP3.LUT R4, R4, R21, RZ, 0x3c, !PT ;  /* 0x0000001504041212 */ /* 0x000fc600078e3cff */
[----:B------:R-:W3:Y:S01]  /*05a0*/  @P2 LDG.E R21, desc[UR4][R10.64+0x34] ;  /* 0x000034040a152981 */ /* 0x000ee2000c1e1900 */
[----:B------:R-:W-:Y:S02]  /*05b0*/  @P1 LOP3.LUT R5, R5, R22, RZ, 0x3c, !PT ;  /* 0x0000001605051212 */ /* 0x000fe400078e3cff */
[----:B------:R-:W-:Y:S01]  /*05c0*/  @P1 LOP3.LUT R2, R2, R25, RZ, 0x3c, !PT ;  /* 0x0000001902021212 */ /* 0x000fe200078e3cff */
[----:B------:R-:W3:Y:S04]  /*05d0*/  @P3 LDG.E R22, desc[UR4][R10.64+0x44] ;  /* 0x000044040a163981 */ /* 0x000ee8000c1e1900 */
[----:B------:R-:W3:Y:S01]  /*05e0*/  @P3 LDG.E R25, desc[UR4][R10.64+0x40] ;  /* 0x000040040a193981 */ /* 0x000ee2000c1e1900 */
[----:B--2---:R-:W-:-:S03]  /*05f0*/  @P3 LOP3.LUT R7, R7, R20, RZ, 0x3c, !PT ;  /* 0x0000001407073212 */ /* 0x004fc600078e3cff */
[----:B------:R-:W2:Y:S01]  /*0600*/  @P5 LDG.E R20, desc[UR4][R10.64+0x64] ;  /* 0x000064040a145981 */ /* 0x000ea2000c1e1900 */
[----:B----4-:R-:W-:-:S03]  /*0610*/  @P4 LOP3.LUT R7, R7, R24, RZ, 0x3c, !PT ;  /* 0x0000001807074212 */ /* 0x010fc600078e3cff */
[----:B------:R-:W4:Y:S01]  /*0620*/  @P6 LDG.E R24, desc[UR4][R10.64+0x78] ;  /* 0x000078040a186981 */ /* 0x000f22000c1e1900 */
[----:B---3--:R-:W-:-:S03]  /*0630*/  @P2 LOP3.LUT R5, R5, R18, RZ, 0x3c, !PT ;  /* 0x0000001205052212 */ /* 0x008fc600078e3cff */
[----:B------:R-:W3:Y:S01]  /*0640*/  @P4 LDG.E R18, desc[UR4][R10.64+0x58] ;  /* 0x000058040a124981 */ /* 0x000ee2000c1e1900 */
[----:B------:R-:W-:-:S03]  /*0650*/  @P2 LOP3.LUT R4, R4, R19, RZ, 0x3c, !PT ;  /* 0x0000001304042212 */ /* 0x000fc600078e3cff */
[----:B------:R-:W3:Y:S01]  /*0660*/  @P4 LDG.E R19, desc[UR4][R10.64+0x54] ;  /* 0x000054040a134981 */ /* 0x000ee2000c1e1900 */
[----:B------:R-:W-:-:S03]  /*0670*/  @P2 LOP3.LUT R2, R2, R21, RZ, 0x3c, !PT ;  /* 0x0000001502022212 */ /* 0x000fc600078e3cff */
[----:B------:R-:W3:Y:S01]  /*0680*/  @P4 LDG.E R21, desc[UR4][R10.64+0x5c] ;  /* 0x00005c040a154981 */ /* 0x000ee2000c1e1900 */
[----:B------:R-:W-:Y:S02]  /*0690*/  @P3 LOP3.LUT R5, R5, R22, RZ, 0x3c, !PT ;  /* 0x0000001605053212 */ /* 0x000fe400078e3cff */
[----:B------:R-:W-:Y:S01]  /*06a0*/  @P3 LOP3.LUT R2, R2, R27, RZ, 0x3c, !PT ;  /* 0x0000001b02023212 */ /* 0x000fe200078e3cff */
[----:B------:R-:W3:Y:S01]  /*06b0*/  @P5 LDG.E R22, desc[UR4][R10.64+0x6c] ;  /* 0x00006c040a165981 */ /* 0x000ee2000c1e1900 */
[----:B------:R-:W-:-:S03]  /*06c0*/  @P3 LOP3.LUT R4, R4, R25, RZ, 0x3c, !PT ;  /* 0x0000001904043212 */ /* 0x000fc600078e3cff */
[----:B------:R-:W3:Y:S04]  /*06d0*/  @P5 LDG.E R25, desc[UR4][R10.64+0x68] ;  /* 0x000068040a195981 */ /* 0x000ee8000c1e1900 */
[----:B------:R-:W3:Y:S01]  /*06e0*/  @P5 LDG.E R27, desc[UR4][R10.64+0x70] ;  /* 0x000070040a1b5981 */ /* 0x000ee2000c1e1900 */
[----:B------:R-:W-:Y:S02]  /*06f0*/  LOP3.LUT P0, RZ, R23, 0x80, RZ, 0xc0, !PT ;  /* 0x0000008017ff7812 */ /* 0x000fe4000780c0ff */
[----:B--2---:R-:W-:-:S11]  /*0700*/  @P5 LOP3.LUT R7, R7, R20, RZ, 0x3c, !PT ;  /* 0x0000001407075212 */ /* 0x004fd600078e3cff */
        /* <DEDUP_REMOVED lines=15> */
[----:B------:R-:W-:Y:S02]  /*0800*/  @P6 LOP3.LUT R3, R3, R26, RZ, 0x3c, !PT ;  /* 0x0000001a03036212 */ /* 0x000fe400078e3cff */
[----:B--2---:R-:W-:Y:S02]  /*0810*/  @P0 LOP3.LUT R7, R7, R20, RZ, 0x3c, !PT ;  /* 0x0000001407070212 */ /* 0x004fe400078e3cff */
[----:B----4-:R-:W-:Y:S02]  /*0820*/  @P0 LOP3.LUT R3, R3, R24, RZ, 0x3c, !PT ;  /* 0x0000001803030212 */ /* 0x010fe400078e3cff */
[----:B---3--:R-:W-:Y:S02]  /*0830*/  @P6 LOP3.LUT R5, R5, R18, RZ, 0x3c, !PT ;  /* 0x0000001205056212 */ /* 0x008fe400078e3cff */
[----:B------:R-:W-:Y:S02]  /*0840*/  @P6 LOP3.LUT R4, R4, R19, RZ, 0x3c, !PT ;  /* 0x0000001304046212 */ /* 0x000fe400078e3cff */
[----:B------:R-:W-:-:S02]  /*0850*/  @P6 LOP3.LUT R2, R2, R21, RZ, 0x3c, !PT ;  /* 0x0000001502026212 */ /* 0x000fc400078e3cff */
[----:B------:R-:W-:Y:S02]  /*0860*/  @P0 LOP3.LUT R5, R5, R22, RZ, 0x3c, !PT ;  /* 0x0000001605050212 */ /* 0x000fe400078e3cff */
[----:B------:R-:W-:Y:S02]  /*0870*/  @P0 LOP3.LUT R4, R4, R25, RZ, 0x3c, !PT ;  /* 0x0000001904040212 */ /* 0x000fe400078e3cff */
[----:B------:R-:W-:Y:S02]  /*0880*/  @P0 LOP3.LUT R2, R2, R27, RZ, 0x3c, !PT ;  /* 0x0000001b02020212 */ /* 0x000fe400078e3cff */
[----:B------:R-:W-:-:S13]  /*0890*/  R2P PR, R23.B1, 0x7f ;  /* 0x0000007f17007804 */ /* 0x000fda0000001000 */
[----:B------:R-:W2:Y:S04]  /*08a0*/  @P0 LDG.E R18, desc[UR4][R10.64+0xa0] ;  /* 0x0000a0040a120981 */ /* 0x000ea8000c1e1900 */
[----:B------:R-:W3:Y:S04]  /*08b0*/  @P0 LDG.E R20, desc[UR4][R10.64+0xa8] ;  /* 0x0000a8040a140981 */ /* 0x000ee8000c1e1900 */
[----:B------:R-:W4:Y:S04]  /*08c0*/  @P1 LDG.E R22, desc[UR4][R10.64+0xbc] ;  /* 0x0000bc040a161981 */ /* 0x000f28000c1e1900 */
[----:B------:R-:W4:Y:S04]  /*08d0*/  @P1 LDG.E R24, desc[UR4][R10.64+0xc4] ;  /* 0x0000c4040a181981 */ /* 0x000f28000c1e1900 */
[----:B------:R-:W4:Y:S04]  /*08e0*/  @P0 LDG.E R19, desc[UR4][R10.64+0xa4] ;  /* 0x0000a4040a130981 */ /* 0x000f28000c1e1900 */
[----:B------:R-:W4:Y:S04]  /*08f0*/  @P0 LDG.E R21, desc[UR4][R10.64+0xac] ;  /* 0x0000ac040a150981 */ /* 0x000f28000c1e1900 */
[----:B------:R-:W4:Y:S04]  /*0900*/  @P1 LDG.E R25, desc[UR4][R10.64+0xb8] ;  /* 0x0000b8040a191981 */ /* 0x000f28000c1e1900 */
[----:B------:R-:W4:Y:S04]  /*0910*/  @P2 LDG.E R26, desc[UR4][R10.64+0xc8] ;  /* 0x0000c8040a1a2981 */ /* 0x000f28000c1e1900 */
[----:B------:R-:W4:Y:S04]  /*0920*/  @P1 LDG.E R27, desc[UR4][R10.64+0xc0] ;  /* 0x0000c0040a1b1981 */ /* 0x000f28000c1e1900 */
[----:B------:R-:W4:Y:S01]  /*0930*/  @P3 LDG.E R28, desc[UR4][R10.64+0xec] ;  /* 0x0000ec040a1c3981 */ /* 0x000f22000c1e1900 */
[----:B--2---:R-:W-:-:S03]  /*0940*/  @P0 LOP3.LUT R7, R7, R18, RZ, 0x3c, !PT ;  /* 0x0000001207070212 */ /* 0x004fc600078e3cff */
[----:B------:R-:W2:Y:S01]  /*0950*/  @P0 LDG.E R18, desc[UR4][R10.64+0xb0] ;  /* 0x0000b0040a120981 */ /* 0x000ea2000c1e1900 */
[----:B---3--:R-:W-:-:S03]  /*0960*/  @P0 LOP3.LUT R5, R5, R20, RZ, 0x3c, !PT ;  /* 0x0000001405050212 */ /* 0x008fc600078e3cff */
[----:B------:R-:W3:Y:S01]  /*0970*/  @P1 LDG.E R20, desc[UR4][R10.64+0xb4] ;  /* 0x0000b4040a141981 */ /* 0x000ee2000c1e1900 */
[----:B----4-:R-:W-:-:S03]  /*0980*/  @P1 LOP3.LUT R5, R5, R22, RZ, 0x3c, !PT ;  /* 0x0000001605051212 */ /* 0x010fc600078e3cff */
[----:B------:R-:W4:Y:S01]  /*0990*/  @P2 LDG.E R22, desc[UR4][R10.64+0xd8] ;  /* 0x0000d8040a162981 */ /* 0x000f22000c1e1900 */
[----:B------:R-:W-:-:S03]  /*09a0*/  @P0 LOP3.LUT R4, R4, R19, RZ, 0x3c, !PT ;  /* 0x0000001304040212 */ /* 0x000fc600078e3cff */
[----:B------:R-:W4:Y:S01]  /*09b0*/  @P2 LDG.E R19, desc[UR4][R10.64+0xcc] ;  /* 0x0000cc040a132981 */ /* 0x000f22000c1e1900 */
[----:B------:R-:W-:-:S03]  /*09c0*/  @P0 LOP3.LUT R2, R2, R21, RZ, 0x3c, !PT ;  /* 0x0000001502020212 */ /* 0x000fc600078e3cff */
[----:B------:R-:W4:Y:S01]  /*09d0*/  @P2 LDG.E R21, desc[UR4][R10.64+0xd4] ;  /* 0x0000d4040a152981 */ /* 0x000f22000c1e1900 */
[----:B------:R-:W-:-:S03]  /*09e0*/  @P1 LOP3.LUT R4, R4, R25, RZ, 0x3c, !PT ;  /* 0x0000001904041212 */ /* 0x000fc600078e3cff */
[----:B------:R-:W4:Y:S01]  /*09f0*/  @P3 LDG.E R25, desc[UR4][R10.64+0xe8] ;  /* 0x0000e8040a193981 */ /* 0x000f22000c1e1900 */
[----:B--2---:R-:W-:-:S03]  /*0a00*/  @P0 LOP3.LUT R3, R3, R18, RZ, 0x3c, !PT ;  /* 0x0000001203030212 */ /* 0x004fc600078e3cff */
[----:B------:R-:W2:Y:S01]  /*0a10*/  @P4 LDG.E R18, desc[UR4][R10.64+0xf0] ;  /* 0x0000f0040a124981 */ /* 0x000ea2000c1e1900 */
[----:B------:R-:W-:-:S03]  /*0a20*/  @P1 LOP3.LUT R3, R3, R24, RZ, 0x3c, !PT ;  /* 0x0000001803031212 */ /* 0x000fc600078e3cff */
[----:B------:R-:W2:Y:S01]  /*0a30*/  @P3 LDG.E R24, desc[UR4][R10.64+0xdc] ;  /* 0x0000dc040a183981 */ /* 0x000ea2000c1e1900 */
[----:B---3--:R-:W-:-:S03]  /*0a40*/  @P1 LOP3.LUT R7, R7, R20, RZ, 0x3c, !PT ;  /* 0x0000001407071212 */ /* 0x008fc600078e3cff */
[----:B------:R-:W3:Y:S01]  /*0a50*/  @P2 LDG.E R20, desc[UR4][R10.64+0xd0] ;  /* 0x0000d0040a142981 */ /* 0x000ee2000c1e1900 */
[----:B------:R-:W-:Y:S02]  /*0a60*/  LOP3.LUT P0, RZ, R23, 0x8000, RZ, 0xc0, !PT ;  /* 0x0000800017ff7812 */ /* 0x000fe4000780c0ff */
[----:B------:R-:W-:Y:S01]  /*0a70*/  @P2 LOP3.LUT R7, R7, R26, RZ, 0x3c, !PT ;  /* 0x0000001a07072212 */ /* 0x000fe200078e3cff */
[----:B------:R-:W3:Y:S04]  /*0a80*/  @P3 LDG.E R23, desc[UR4][R10.64+0xe0] ;  /* 0x0000e0040a173981 */ /* 0x000ee8000c1e1900 */
[----:B------:R-:W3:Y:S01]  /*0a90*/  @P3 LDG.E R26, desc[UR4][R10.64+0xe4] ;  /* 0x0000e4040a1a3981 */ /* 0x000ee2000c1e1900 */
[----:B------:R-:W-:Y:S02]  /*0aa0*/  @P1 LOP3.LUT R2, R2, R27, RZ, 0x3c, !PT ;  /* 0x0000001b02021212 */ /* 0x000fe400078e3cff */
[----:B----4-:R-:W-:-:S02]  /*0ab0*/  @P2 LOP3.LUT R3, R3, R22, RZ, 0x3c, !PT ;  /* 0x0000001603032212 */ /* 0x010fc400078e3cff */
[----:B------:R-:W4:Y:S01]  /*0ac0*/  @P4 LDG.E R22, desc[UR4][R10.64+0x100] ;  /* 0x000100040a164981 */ /* 0x000f22000c1e1900 */
[----:B------:R-:W-:Y:S02]  /*0ad0*/  @P2 LOP3.LUT R4, R4, R19, RZ, 0x3c, !PT ;  /* 0x0000001304042212 */ /* 0x000fe400078e3cff */
[----:B------:R-:W-:Y:S01]  /*0ae0*/  @P2 LOP3.LUT R2, R2, R21, RZ, 0x3c, !PT ;  /* 0x0000001502022212 */ /* 0x000fe200078e3cff */
[----:B------:R-:W4:Y:S04]  /*0af0*/  @P4 LDG.E R19, desc[UR4][R10.64+0xf4] ;  /* 0x0000f4040a134981 */ /* 0x000f28000c1e1900 */
[----:B------:R-:W4:Y:S01]  /*0b00*/  @P4 LDG.E R21, desc[UR4][R10.64+0xfc] ;  /* 0x0000fc040a154981 */ /* 0x000f22000c1e1900 */
[----:B------:R-:W-:-:S03]  /*0b10*/  @P3 LOP3.LUT R2, R2, R25, RZ, 0x3c, !PT ;  /* 0x0000001902023212 */ /* 0x000fc600078e3cff */
[----:B------:R-:W4:Y:S01]  /*0b20*/  @P5 LDG.E R25, desc[UR4][R10.64+0x110] ;  /* 0x000110040a195981 */ /* 0x000f22000c1e1900 */
[----:B--2---:R-:W-:-:S03]  /*0b30*/  @P3 LOP3.LUT R7, R7, R24, RZ, 0x3c, !PT ;  /* 0x0000001807073212 */ /* 0x004fc600078e3cff */
[----:B------:R-:W2:Y:S01]  /*0b40*/  @P5 LDG.E R24, desc[UR4][R10.64+0x104] ;  /* 0x000104040a185981 */ /* 0x000ea2000c1e1900 */
[----:B---3--:R-:W-:Y:S02]  /*0b50*/  @P2 LOP3.LUT R5, R5, R20, RZ, 0x3c, !PT ;  /* 0x0000001405052212 */ /* 0x008fe400078e3cff */
[----:B------:R-:W-:Y:S01]  /*0b60*/  @P4 LOP3.LUT R7, R7, R18, RZ, 0x3c, !PT ;  /* 0x0000001207074212 */ /* 0x000fe200078e3cff */
[----:B------:R-:W3:Y:S01]  /*0b70*/  @P4 LDG.E R20, desc[UR4][R10.64+0xf8] ;  /* 0x0000f8040a144981 */ /* 0x000ee2000c1e1900 */
[----:B------:R-:W-:-:S03]  /*0b80*/  @P3 LOP3.LUT R4, R4, R23, RZ, 0x3c, !PT ;  /* 0x0000001704043212 */ /* 0x000fc600078e3cff */
[----:B------:R-:W3:Y:S01]  /*0b90*/  @P5 LDG.E R18, desc[UR4][R10.64+0x114] ;  /* 0x000114040a125981 */ /* 0x000ee2000c1e1900 */
[----:B------:R-:W-:-:S03]  /*0ba0*/  @P3 LOP3.LUT R5, R5, R26, RZ, 0x3c, !PT ;  /* 0x0000001a05053212 */ /* 0x000fc600078e3cff */
[----:B------:R-:W3:Y:S04]  /*0bb0*/  @P5 LDG.E R23, desc[UR4][R10.64+0x108] ;  /* 0x000108040a175981 */ /* 0x000ee8000c1e1900 */
[----:B------:R-:W3:Y:S01]  /*0bc0*/  @P5 LDG.E R26, desc[UR4][R10.64+0x10c] ;  /* 0x00010c040a1a5981 */ /* 0x000ee2000c1e1900 */
[----:B------:R-:W-:Y:S02]  /*0bd0*/  @P3 LOP3.LUT R3, R3, R28, RZ, 0x3c, !PT ;  /* 0x0000001c03033212 */ /* 0x000fe400078e3cff */
[----:B----4-:R-:W-:Y:S01]  /*0be0*/  @P4 LOP3.LUT R4, R4, R19, RZ, 0x3c, !PT ;  /* 0x0000001304044212 */ /* 0x010fe200078e3cff */
[----:B------:R-:W4:Y:S01]  /*0bf0*/  @P0 LDG.E R28, desc[UR4][R10.64+0x13c] ;  /* 0x00013c040a1c0981 */ /* 0x000f22000c1e1900 */
[----:B------:R-:W-:Y:S02]  /*0c00*/  @P4 LOP3.LUT R3, R3, R22, RZ, 0x3c, !PT ;  /* 0x0000001603034212 */ /* 0x000fe400078e3cff */
[----:B------:R-:W-:Y:S01]  /*0c10*/  @P4 LOP3.LUT R2, R2, R21, RZ, 0x3c, !PT ;  /* 0x0000001502024212 */ /* 0x000fe200078e3cff */
[----:B------:R-:W4:Y:S04]  /*0c20*/  @P6 LDG.E R19, desc[UR4][R10.64+0x11c] ;  /* 0x00011c040a136981 */ /* 0x000f28000c1e1900 */
[----:B------:R-:W4:Y:S01]  /*0c30*/  @P6 LDG.E R22, desc[UR4][R10.64+0x120] ;  /* 0x000120040a166981 */ /* 0x000f22000c1e1900 */
[----:B------:R-:W-:-:S03]  /*0c40*/  @P5 LOP3.LUT R2, R2, R25, RZ, 0x3c, !PT ;  /* 0x0000001902025212 */ /* 0x000fc600078e3cff */
[----:B------:R-:W4:Y:S04]  /*0c50*/  @P6 LDG.E R21, desc[UR4][R10.64+0x124] ;  /* 0x000124040a156981 */ /* 0x000f28000c1e1900 */
[----:B------:R-:W4:Y:S01]  /*0c60*/  @P0 LDG.E R25, desc[UR4][R10.64+0x138] ;  /* 0x000138040a190981 */ /* 0x000f22000c1e1900 */
[----:B--2---:R-:W-:-:S03]  /*0c70*/  @P5 LOP3.LUT R7, R7, R24, RZ, 0x3c, !PT ;  /* 0x0000001807075212 */ /* 0x004fc600078e3cff */
[----:B------:R-:W2:Y:S01]  /*0c80*/  @P0 LDG.E R24, desc[UR4][R10.64+0x12c] ;  /* 0x00012c040a180981 */ /* 0x000ea2000c1e1900 */
[----:B---3--:R-:W-:-:S03]  /*0c90*/  @P4 LOP3.LUT R5, R5, R20, RZ, 0x3c, !PT ;  /* 0x0000001405054212 */ /* 0x008fc600078e3cff */
[----:B------:R-:W3:Y:S01]  /*0ca0*/  @P6 LDG.E R20, desc[UR4][R10.64+0x118] ;  /* 0x000118040a146981 */ /* 0x000ee2000c1e1900 */
[----:B------:R-:W-:-:S03]  /*0cb0*/  @P5 LOP3.LUT R3, R3, R18, RZ, 0x3c, !PT ;  /* 0x0000001203035212 */ /* 0x000fc600078e3cff */
[----:B------:R-:W2:Y:S01]  /*0cc0*/  @P6 LDG.E R18, desc[UR4][R10.64+0x128] ;  /* 0x000128040a126981 */ /* 0x000ea2000c1e1900 */
[----:B------:R-:W-:-:S03]  /*0cd0*/  @P5 LOP3.LUT R4, R4, R23, RZ, 0x3c, !PT ;  /* 0x0000001704045212 */ /* 0x000fc600078e3cff */
[----:B------:R-:W2:Y:S01]  /*0ce0*/  @P0 LDG.E R23, desc[UR4][R10.64+0x130] ;  /* 0x000130040a170981 */ /* 0x000ea2000c1e1900 */
[----:B------:R-:W-:-:S03]  /*0cf0*/  @P5 LOP3.LUT R5, R5, R26, RZ, 0x3c, !PT ;  /* 0x0000001a05055212 */ /* 0x000fc600078e3cff */
[----:B------:R-:W2:Y:S01]  /*0d00*/  @P0 LDG.E R26, desc[UR4][R10.64+0x134] ;  /* 0x000134040a1a0981 */ /* 0x000ea2000c1e1900 */
[----:B------:R-:W-:-:S05]  /*0d10*/  VIADD R17, R17, 0x10 ;  /* 0x0000001011117836 */ /* 0x000fca0000000000 */
[----:B------:R-:W-:Y:S02]  /*0d20*/  ISETP.NE.AND P1, PT, R17, 0x20, PT ;  /* 0x000000201100780c */ /* 0x000fe40003f25270 */
[----:B----4-:R-:W-:Y:S02]  /*0d30*/  @P6 LOP3.LUT R4, R4, R19, RZ, 0x3c, !PT ;  /* 0x0000001304046212 */ /* 0x010fe400078e3cff */
[----:B------:R-:W-:Y:S02]  /*0d40*/  @P6 LOP3.LUT R5, R5, R22, RZ, 0x3c, !PT ;  /* 0x0000001605056212 */ /* 0x000fe400078e3cff */
[----:B------:R-:W-:-:S04]  /*0d50*/  @P6 LOP3.LUT R2, R2, R21, RZ, 0x3c, !PT ;  /* 0x0000001502026212 */ /* 0x000fc800078e3cff */
[----:B------:R-:W-:Y:S02]  /*0d60*/  @P0 LOP3.LUT R2, R2, R25, RZ, 0x3c, !PT ;  /* 0x0000001902020212 */ /* 0x000fe400078e3cff */
[----:B---3--:R-:W-:Y:S02]  /*0d70*/  @P6 LOP3.LUT R7, R7, R20, RZ, 0x3c, !PT ;  /* 0x0000001407076212 */ /* 0x008fe400078e3cff */
[----:B--2---:R-:W-:Y:S02]  /*0d80*/  @P6 LOP3.LUT R3, R3, R18, RZ, 0x3c, !PT ;  /* 0x0000001203036212 */ /* 0x004fe400078e3cff */
[----:B------:R-:W-:Y:S02]  /*0d90*/  @P0 LOP3.LUT R7, R7, R24, RZ, 0x3c, !PT ;  /* 0x0000001807070212 */ /* 0x000fe400078e3cff */
[----:B------:R-:W-:Y:S02]  /*0da0*/  @P0 LOP3.LUT R4, R4, R23, RZ, 0x3c, !PT ;  /* 0x0000001704040212 */ /* 0x000fe400078e3cff */
[----:B------:R-:W-:-:S02]  /*0db0*/  @P0 LOP3.LUT R3, R3, R28, RZ, 0x3c, !PT ;  /* 0x0000001c03030212 */ /* 0x000fc400078e3cff */
[----:B------:R-:W-:Y:S01]  /*0dc0*/  @P0 LOP3.LUT R5, R5, R26, RZ, 0x3c, !PT ;  /* 0x0000001a05050212 */ /* 0x000fe200078e3cff */
[----:B------:R-:W-:Y:S06]  /*0dd0*/  @P1 BRA `(.L_x_21) ;  /* 0xfffffff400481947 */ /* 0x000fec000383ffff */
[----:B------:R-:W-:-:S05]  /*0de0*/  VIADD R15, R15, 0x1 ;  /* 0x000000010f0f7836 */ /* 0x000fca0000000000 */
[----:B------:R-:W-:-:S13]  /*0df0*/  ISETP.NE.AND P0, PT, R15, 0x5, PT ;  /* 0x000000050f00780c */ /* 0x000fda0003f05270 */
[----:B------:R-:W-:Y:S05]  /*0e00*/  @P0 BRA `(.L_x_22) ;  /* 0xfffffff400280947 */ /* 0x000fea000383ffff */
[----:B------:R-:W0:Y:S01]  /*0e10*/  LDC.64 R10, c[0x0][0x390] ;  /* 0x0000e400ff0a7b82 */ /* 0x000e220000000a00 */
[----:B------:R-:W-:Y:S01]  /*0e20*/  VIADD R14, R14, 0x1 ;  /* 0x000000010e0e7836 */ /* 0x000fe20000000000 */
[----:B------:R-:W-:-:S04]  /*0e30*/  LOP3.LUT R15, R12, 0x3, RZ, 0xc0, !PT ;  /* 0x000000030c0f7812 */ /* 0x000fc800078ec0ff */
[----:B------:R-:W-:Y:S01]  /*0e40*/  ISETP.GE.U32.AND P0, PT, R14, R15, PT ;  /* 0x0000000f0e00720c */ /* 0x000fe20003f06070 */
[----:B0-----:R-:W-:-:S05]  /*0e50*/  IMAD.WIDE.U32 R10, R0, 0x30, R10 ;  /* 0x00000030000a7825 */ /* 0x001fca00078e000a */
[----:B------:R0:W-:Y:S04]  /*0e60*/  STG.E desc[UR4][R10.64+0x4], R7 ;  /* 0x000004070a007986 */ /* 0x0001e8000c101904 */
[----:B------:R0:W-:Y:S04]  /*0e70*/  STG.E.64 desc[UR4][R10.64+0x8], R4 ;  /* 0x000008040a007986 */ /* 0x0001e8000c101b04 */
[----:B------:R0:W-:Y:S01]  /*0e80*/  STG.E.64 desc[UR4][R10.64+0x10], R2 ;  /* 0x000010020a007986 */ /* 0x0001e2000c101b04 */
[----:B------:R-:W-:Y:S05]  /*0e90*/  @!P0 BRA `(.L_x_23) ;  /* 0xfffffff000f48947 */ /* 0x000fea000383ffff */
.L_x_20:
[----:B------:R-:W-:Y:S05]  /*0ea0*/  BSYNC.RECONVERGENT B1 ;  /* 0x0000000000017941 */ /* 0x000fea0003800200 */
.L_x_19:
[----:B------:R-:W-:Y:S01]  /*0eb0*/  ISETP.GT.U32.AND P0, PT, R12, 0x3, PT ;  /* 0x000000030c00780c */ /* 0x000fe20003f04070 */
[----:B------:R-:W-:Y:S01]  /*0ec0*/  VIADD R6, R6, 0x1 ;  /* 0x0000000106067836 */ /* 0x000fe20000000000 */
[--C-:B------:R-:W-:Y:S02]  /*0ed0*/  SHF.R.U64 R12, R12, 0x2, R13.reuse ;  /* 0x000000020c0c7819 */ /* 0x100fe4000000120d */
[----:B------:R-:W-:Y:S02]  /*0ee0*/  ISETP.GT.U32.AND.EX P0, PT, R13, RZ, PT, P0 ;  /* 0x000000ff0d00720c */ /* 0x000fe40003f04100 */
[----:B------:R-:W-:-:S11]  /*0ef0*/  SHF.R.U32.HI R13, RZ, 0x2, R13 ;  /* 0x00000002ff0d7819 */ /* 0x000fd6000001160d */
[----:B------:R-:W-:Y:S05]  /*0f00*/  @P0 BRA `(.L_x_24) ;  /* 0xfffffff000b80947 */ /* 0x000fea000383ffff */
.L_x_18:
[----:B------:R-:W-:Y:S05]  /*0f10*/  BSYNC.RECONVERGENT B0 ;  /* 0x0000000000007941 */ /* 0x000fea0003800200 */
.L_x_17:
[----:B0-----:R-:W0:Y:S01]  /*0f20*/  LDC.64 R10, c[0x0][0x398] ;  /* 0x0000e600ff0a7b82 */ /* 0x001e220000000a00 */
[----:B------:R-:W-:Y:S01]  /*0f30*/  SHF.R.U32.HI R6, RZ, 0x2, R7 ;  /* 0x00000002ff067819 */ /* 0x000fe20000011607 */
[----:B------:R-:W-:Y:S01]  /*0f40*/  IMAD.SHL.U32 R9, R3, 0x10, RZ ;  /* 0x0000001003097824 */ /* 0x000fe200078e00ff */
[----:B------:R-:W1:Y:S01]  /*0f50*/  LDCU.128 UR8, c[0x0][0x380] ;  /* 0x00007000ff0877ac */ /* 0x000e620008000c00 */
[----:B------:R-:W-:Y:S01]  /*0f60*/  IMAD.MOV.U32 R15, RZ, RZ, R2 ;  /* 0x000000ffff0f7224 */ /* 0x000fe200078e0002 */
[----:B------:R-:W-:Y:S01]  /*0f70*/  LOP3.LUT R8, R6, R7, RZ, 0x3c, !PT ;  /* 0x0000000706087212 */ /* 0x000fe200078e3cff */
[----:B------:R-:W-:Y:S02]  /*0f80*/  IMAD.MOV.U32 R14, RZ, RZ, R5 ;  /* 0x000000ffff0e7224 */ /* 0x000fe400078e0005 */
[----:B------:R-:W2:Y:S01]  /*0f90*/  LDC.64 R6, c[0x0][0x390] ;  /* 0x0000e400ff067b82 */ /* 0x000ea20000000a00 */
[----:B------:R-:W-:Y:S02]  /*0fa0*/  IMAD.MOV.U32 R16, RZ, RZ, R3 ;  /* 0x000000ffff107224 */ /* 0x000fe400078e0003 */
[----:B------:R-:W-:Y:S01]  /*0fb0*/  IMAD.MOV.U32 R13, RZ, RZ, 0x1 ;  /* 0x00000001ff0d7424 */ /* 0x000fe200078e00ff */
[----:B-1----:R-:W-:-:S02]  /*0fc0*/  LEA R2, P0, R0, UR10, 0x2 ;  /* 0x0000000a00027c11 */ /* 0x002fc4000f8010ff */
[----:B0-----:R-:W-:Y:S01]  /*0fd0*/  LOP3.LUT R12, R10, 0xaad26b49, RZ, 0x3c, !PT ;  /* 0xaad26b490a0c7812 */ /* 0x001fe200078e3cff */
[----:B------:R-:W-:Y:S01]  /*0fe0*/  IMAD.SHL.U32 R10, R8, 0x2, RZ ;  /* 0x00000002080a7824 */ /* 0x000fe200078e00ff */
[----:B------:R-:W-:-:S03]  /*0ff0*/  LOP3.LUT R11, R11, 0xf7dcefdd, RZ, 0x3c, !PT ;  /* 0xf7dcefdd0b0b7812 */ /* 0x000fc600078e3cff */
[----:B------:R-:W-:Y:S01]  /*1000*/  IMAD R12, R12, 0x4182bed5, RZ ;  /* 0x4182bed50c0c7824 */ /* 0x000fe200078e02ff */
[----:B------:R-:W-:Y:S01]  /*1010*/  LOP3.LUT R10, R8, R10, R9, 0x96, !PT ;  /* 0x0000000a080a7212 */ /* 0x000fe200078e9609 */
[----:B------:R-:W-:-:S03]  /*1020*/  IMAD R11, R11, -0x658354e5, RZ ;  /* 0x9a7cab1b0b0b7824 */ /* 0x000fc600078e02ff */
[----:B------:R-:W-:Y:S01]  /*1030*/  LOP3.LUT R17, R10, R3, RZ, 0x3c, !PT ;  /* 0x000000030a117212 */ /* 0x000fe200078e3cff */
[----:B------:R-:W-:Y:S01]  /*1040*/  IMAD.IADD R8, R12, 0x1, R11 ;  /* 0x000000010c087824 */ /* 0x000fe200078e020b */
[C---:B------:R-:W-:Y:S01]  /*1050*/  LEA.HI.X R3, R0.reuse, UR11, RZ, 0x2, P0 ;  /* 0x0000000b00037c11 */ /* 0x040fe200080f14ff */
[----:B--2---:R-:W-:-:S04]  /*1060*/  IMAD.WIDE.U32 R10, R0, 0x30, R6 ;  /* 0x00000030000a7825 */ /* 0x004fc800078e0006 */
[----:B------:R-:W-:Y:S01]  /*1070*/  VIADD R8, R8, 0x6a788e ;  /* 0x006a788e08087836 */ /* 0x000fe20000000000 */
[----:B------:R-:W-:Y:S03]  /*1080*/  STG.E.64 desc[UR4][R10.64+0x8], R14 ;  /* 0x0000080e0a007986 */ /* 0x000fe6000c101b04 */
[----:B------:R-:W-:Y:S01]  /*1090*/  IMAD.IADD R12, R17, 0x1, R8 ;  /* 0x00000001110c7824 */ /* 0x000fe200078e0208 */
[----:B------:R-:W-:Y:S03]  /*10a0*/  STG.E.64 desc[UR4][R10.64+0x10], R16 ;  /* 0x000010100a007986 */ /* 0x000fe6000c101b04 */
[C---:B------:R-:W-:Y:S01]  /*10b0*/  IMAD.SHL.U32 R9, R12.reuse, 0x4, RZ ;  /* 0x000000040c097824 */ /* 0x040fe200078e00ff */
[----:B------:R-:W-:Y:S01]  /*10c0*/  LOP3.LUT R5, R12, 0x3ff, RZ, 0xc0, !PT ;  /* 0x000003ff0c057812 */ /* 0x000fe200078ec0ff */
[----:B------:R-:W-:Y:S03]  /*10d0*/  STG.E.64 desc[UR4][R10.64+0x18], RZ ;  /* 0x000018ff0a007986 */ /* 0x000fe6000c101b04 */
[----:B------:R-:W-:Y:S01]  /*10e0*/  LOP3.LUT R9, R9, 0xffc, RZ, 0xc0, !PT ;  /* 0x00000ffc09097812 */ /* 0x000fe200078ec0ff */
[----:B------:R-:W-:Y:S03]  /*10f0*/  STG.E desc[UR4][R10.64+0x20], RZ ;  /* 0x000020ff0a007986 */ /* 0x000fe6000c101904 */
[----:B------:R-:W-:Y:S01]  /*1100*/  IADD3 R6, P1, PT, R9, UR8, RZ ;  /* 0x0000000809067c10 */ /* 0x000fe2000ff3e0ff */
[----:B------:R-:W-:Y:S01]  /*1110*/  IMAD.MOV.U32 R9, RZ, RZ, R4 ;  /* 0x000000ffff097224 */ /* 0x000fe200078e0004 */
[----:B------:R-:W-:Y:S03]  /*1120*/  STG.E.64 desc[UR4][R10.64+0x28], RZ ;  /* 0x000028ff0a007986 */ /* 0x000fe6000c101b04 */
[----:B------:R-:W-:Y:S01]  /*1130*/  IMAD.X R7, RZ, RZ, UR9, P1 ;  /* 0x00000009ff077e24 */ /* 0x000fe200088e06ff */
[----:B------:R-:W-:Y:S04]  /*1140*/  STG.E.64 desc[UR4][R10.64], R8 ;  /* 0x000000080a007986 */ /* 0x000fe8000c101b04 */
[----:B------:R-:W-:Y:S04]  /*1150*/  STG.E desc[UR4][R2.64], R5 ;  /* 0x0000000502007986 */ /* 0x000fe8000c101904 */
[----:B------:R-:W-:Y:S01]  /*1160*/  REDG.E.ADD.STRONG.GPU desc[UR4][R6.64], R13 ;  /* 0x0000000d0600798e */ /* 0x000fe2000c12e104 */
[----:B------:R-:W-:Y:S05]  /*1170*/  EXIT ;  /* 0x000000000000794d */ /* 0x000fea0003800000 */
.L_x_25:
        /* <DEDUP_REMOVED lines=16> */
.L_x_27:


//--------------------- .nv.global.init           --------------------------
	.section	.nv.global.init,"aw",@progbits
	.align	4
.nv.global.init:
	.type		mrg32k3aM1SubSeq,@object
	.size		mrg32k3aM1SubSeq,(mrg32k3aM2SubSeq - mrg32k3aM1SubSeq)
mrg32k3aM1SubSeq:
        /*0000*/ 	.byte	0x0b, 0xcc, 0xee, 0x04, 0x73, 0x29, 0x8b, 0x6f, 0xf6, 0x53, 0x03, 0xf6, 0x23, 0xf6, 0xea, 0xda
        /* <DEDUP_REMOVED lines=125> */
	.type		mrg32k3aM2SubSeq,@object
	.size		mrg32k3aM2SubSeq,(mrg32k3aM1 - mrg32k3aM2SubSeq)
mrg32k3aM2SubSeq:
        /* <DEDUP_REMOVED lines=126> */
	.type		mrg32k3aM1,@object
	.size		mrg32k3aM1,(mrg32k3aM1Seq - mrg32k3aM1)
mrg32k3aM1:
        /* <DEDUP_REMOVED lines=144> */
	.type		mrg32k3aM1Seq,@object
	.size		mrg32k3aM1Seq,(mrg32k3aM2 - mrg32k3aM1Seq)
mrg32k3aM1Seq:
        /* <DEDUP_REMOVED lines=144> */
	.type		mrg32k3aM2,@object
	.size		mrg32k3aM2,(mrg32k3aM2Seq - mrg32k3aM2)
mrg32k3aM2:
        /* <DEDUP_REMOVED lines=144> */
	.type		mrg32k3aM2Seq,@object
	.size		mrg32k3aM2Seq,(precalc_xorwow_matrix - mrg32k3aM2Seq)
mrg32k3aM2Seq:
        /* <DEDUP_REMOVED lines=144> */
	.type		precalc_xorwow_matrix,@object
	.size		precalc_xorwow_matrix,(precalc_xorwow_offset_matrix - precalc_xorwow_matrix)
precalc_xorwow_matrix:
        /* <DEDUP_REMOVED lines=6400> */
	.type		precalc_xorwow_offset_matrix,@object
	.size		precalc_xorwow_offset_matrix,(.L_1 - precalc_xorwow_offset_matrix)
precalc_xorwow_offset_matrix:
        /* <DEDUP_REMOVED lines=6400> */
.L_1:


//--------------------- .nv.shared.reserved.0     --------------------------
	.section	.nv.shared.reserved.0,"aw",@nobits
	.weak		__nv_reservedSMEM_offset_0_alias
	.size		__nv_reservedSMEM_offset_0_alias, 0, 64
	.other		__nv_reservedSMEM_offset_0_alias,@"STO_CUDA_RESERVED_SHARED STV_DEFAULT"
__nv_reservedSMEM_offset_0_alias:
	.zero		0
	.zero		64


//--------------------- .nv.constant0._Z4flowPjS_P17curandStateXORWOWj --------------------------
	.section	.nv.constant0._Z4flowPjS_P17curandStateXORWOWj,"a",@progbits
	.sectionflags	@""
	.align	4
.nv.constant0._Z4flowPjS_P17curandStateXORWOWj:
	.zero		924


//--------------------- .nv.constant0._Z4initPjS_P17curandStateXORWOWm --------------------------
	.section	.nv.constant0._Z4initPjS_P17curandStateXORWOWm,"a",@progbits
	.sectionflags	@""
	.align	4
.nv.constant0._Z4initPjS_P17curandStateXORWOWm:
	.zero		928


//--------------------- SYMBOLS --------------------------

	.type		.nv.reservedSmem.offset0,@object
	.size		.nv.reservedSmem.offset0,0x4
